def attn_fwd(
    Q,
    K,
    V,
    Out,
    Lse,
    sm_scale,
    stride_qz,
    stride_qh,
    stride_qm,
    stride_qk,
    stride_kz,
    stride_kh,
    stride_kn,
    stride_kk,
    stride_vz,
    stride_vh,
    stride_vn,
    stride_vk,
    stride_oz,
    stride_oh,
    stride_om,
    stride_ok,
    seqlen_q,
    seqlen_k,
    BLOCK_M: tl.constexpr,
    BLOCK_N: tl.constexpr,
    HEAD_DIM: tl.constexpr,
    CAUSAL: tl.constexpr,
):
    start_m = tl.program_id(0)
    off_hz = tl.program_id(1)
    q_off = off_hz * stride_qh
    k_off = off_hz * stride_kh
    v_off = off_hz * stride_vh
    offs_m = start_m * BLOCK_M + tl.arange(0, BLOCK_M)
    offs_d = tl.arange(0, HEAD_DIM)
    offs_n = tl.arange(0, BLOCK_N)
    q_ptrs = Q + q_off + offs_m[:, None] * stride_qm + offs_d[None, :] * stride_qk
    k_ptrs = K + k_off + offs_d[:, None] * stride_kk + offs_n[None, :] * stride_kn
    v_ptrs = V + v_off + offs_n[:, None] * stride_vn + offs_d[None, :] * stride_vk
    m_i = tl.full([BLOCK_M], float("-inf"), dtype=tl.float32)
    l_i = tl.zeros([BLOCK_M], dtype=tl.float32) + 1.0
    acc = tl.zeros([BLOCK_M, HEAD_DIM], dtype=tl.float32)
    q = tl.load(q_ptrs)
    acc, l_i, m_i = _attn_fwd_inner(
        acc,
        l_i,
        m_i,
        q,
        k_ptrs,
        v_ptrs,
        sm_scale,
        stride_kn,
        stride_vn,
        start_m,
        seqlen_k,
        BLOCK_M,
        BLOCK_N,
        HEAD_DIM,
        CAUSAL,
    )
    acc = acc / l_i[:, None]
    lse = m_i + tl.math.log2(l_i) / 1.4426950408889634
    o_ptrs = (
        Out
        + off_hz * stride_oh
        + offs_m[:, None] * stride_om
        + offs_d[None, :] * stride_ok
    )
    tl.store(o_ptrs, acc.to(Out.dtype.element_ty))
    tl.store(Lse + off_hz * seqlen_q + offs_m, lse)

# config = {"BLOCK_M": 256, "BLOCK_N": 16, "HEAD_DIM": 256, "arch": "sm_100", "causal": true, "dtype": "bf16", "num_stages": 2, "num_warps": 16}
# arch = sm_100


// ===== COMPILED SASS (sm_100a) =====

	.target	sm_100a

	.elftype	@"ET_EXEC"


//--------------------- .note.nv.tkinfo           --------------------------
	.section	.note.nv.tkinfo,"",@"SHT_NOTE"
	.sectionflags	@"SHF_NOTE_NV_TKINFO"
	.tkinfo
        /*0018*/ 	.word	0x00000081
        /*0030*/ 	.string	""
        /*0030*/ 	.string	"ptxas-blackwell"
        /*0030*/ 	.string	"Cuda compilation tools, release 12.9, V12.9.86"
        /*0030*/ 	.string	"Build cuda_12.9.r12.9/compiler.36037853_0"
        /*0030*/ 	.string	"-v  -suppress-debug-info  -lineinfo  -arch sm_100a "



//--------------------- .note.nv.cuver            --------------------------
	.section	.note.nv.cuver,"",@"SHT_NOTE"
	.sectionflags	@"SHF_NOTE_NV_CUVER"
        /*0018*/ 	.short	0x0001
        /*001a*/ 	.short	0x0064
        /*001c*/ 	.short	0x0001
        /*001e*/ 	.short	0x0000
        /*0020*/ 	.short	0x0001
        /*0022*/ 	.short	0x0000


//--------------------- .nv.info                  --------------------------
	.section	.nv.info,"",@"SHT_CUDA_INFO"
	.align	4


	//----- nvinfo : EIATTR_REGCOUNT
	.align		4
        /*0000*/ 	.byte	0x04, 0x2f
        /*0002*/ 	.short	(.L_2 - .L_1)
	.align		4
.L_1:
        /*0004*/ 	.word	index@(attn_fwd)
        /*0008*/ 	.word	0x00000040


	//----- nvinfo : EIATTR_FRAME_SIZE
	.align		4
.L_2:
        /*000c*/ 	.byte	0x04, 0x11
        /*000e*/ 	.short	(.L_4 - .L_3)
	.align		4
.L_3:
        /*0010*/ 	.word	index@(attn_fwd)
        /*0014*/ 	.word	0x00000368


	//----- nvinfo : EIATTR_MIN_STACK_SIZE
	.align		4
.L_4:
        /*0018*/ 	.byte	0x04, 0x12
        /*001a*/ 	.short	(.L_6 - .L_5)
	.align		4
.L_5:
        /*001c*/ 	.word	index@(attn_fwd)
        /*0020*/ 	.word	0x00000368
.L_6:


//--------------------- .nv.info.attn_fwd         --------------------------
	.section	.nv.info.attn_fwd,"",@"SHT_CUDA_INFO"
	.sectionflags	@""
	.align	4


	//----- nvinfo : EIATTR_CUDA_API_VERSION
	.align		4
        /*0000*/ 	.byte	0x04, 0x37
        /*0002*/ 	.short	(.L_8 - .L_7)
.L_7:
        /*0004*/ 	.word	0x00000081


	//----- nvinfo : EIATTR_KPARAM_INFO
	.align		4
.L_8:
        /*0008*/ 	.byte	0x04, 0x17
        /*000a*/ 	.short	(.L_10 - .L_9)
.L_9:
        /*000c*/ 	.word	0x00000000
        /*0010*/ 	.short	0x0019
        /*0012*/ 	.short	0x0080
        /*0014*/ 	.byte	0x00, 0xf4, 0x21, 0x00


	//----- nvinfo : EIATTR_KPARAM_INFO
	.align		4
.L_10:
        /*0018*/ 	.byte	0x04, 0x17
        /*001a*/ 	.short	(.L_12 - .L_11)
.L_11:
        /*001c*/ 	.word	0x00000000
        /*0020*/ 	.short	0x0018
        /*0022*/ 	.short	0x0078
        /*0024*/ 	.byte	0x00, 0xf4, 0x21, 0x00


	//----- nvinfo : EIATTR_KPARAM_INFO
	.align		4
.L_12:
        /*0028*/ 	.byte	0x04, 0x17
        /*002a*/ 	.short	(.L_14 - .L_13)
.L_13:
        /*002c*/ 	.word	0x00000000
        /*0030*/ 	.short	0x0017
        /*0032*/ 	.short	0x0070
        /*0034*/ 	.byte	0x00, 0xf0, 0x11, 0x00


	//----- nvinfo : EIATTR_KPARAM_INFO
	.align		4
.L_14:
        /*0038*/ 	.byte	0x04, 0x17
        /*003a*/ 	.short	(.L_16 - .L_15)
.L_15:
        /*003c*/ 	.word	0x00000000
        /*0040*/ 	.short	0x0016
        /*0042*/ 	.short	0x006c
        /*0044*/ 	.byte	0x00, 0xf0, 0x11, 0x00


	//----- nvinfo : EIATTR_KPARAM_INFO
	.align		4
.L_16:
        /*0048*/ 	.byte	0x04, 0x17
        /*004a*/ 	.short	(.L_18 - .L_17)
.L_17:
        /*004c*/ 	.word	0x00000000
        /*0050*/ 	.short	0x0015
        /*0052*/ 	.short	0x0068
        /*0054*/ 	.byte	0x00, 0xf0, 0x11, 0x00


	//----- nvinfo : EIATTR_KPARAM_INFO
	.align		4
.L_18:
        /*0058*/ 	.byte	0x04, 0x17
        /*005a*/ 	.short	(.L_20 - .L_19)
.L_19:
        /*005c*/ 	.word	0x00000000
        /*0060*/ 	.short	0x0014
        /*0062*/ 	.short	0x0064
        /*0064*/ 	.byte	0x00, 0xf0, 0x11, 0x00


	//----- nvinfo : EIATTR_KPARAM_INFO
	.align		4
.L_20:
        /*0068*/ 	.byte	0x04, 0x17
        /*006a*/ 	.short	(.L_22 - .L_21)
.L_21:
        /*006c*/ 	.word	0x00000000
        /*0070*/ 	.short	0x0013
        /*0072*/ 	.short	0x0060
        /*0074*/ 	.byte	0x00, 0xf0, 0x11, 0x00


	//----- nvinfo : EIATTR_KPARAM_INFO
	.align		4
.L_22:
        /*0078*/ 	.byte	0x04, 0x17
        /*007a*/ 	.short	(.L_24 - .L_23)
.L_23:
        /*007c*/ 	.word	0x00000000
        /*0080*/ 	.short	0x0012
        /*0082*/ 	.short	0x005c
        /*0084*/ 	.byte	0x00, 0xf0, 0x11, 0x00


	//----- nvinfo : EIATTR_KPARAM_INFO
	.align		4
.L_24:
        /*0088*/ 	.byte	0x04, 0x17
        /*008a*/ 	.short	(.L_26 - .L_25)
.L_25:
        /*008c*/ 	.word	0x00000000
        /*0090*/ 	.short	0x0011
        /*0092*/ 	.short	0x0058
        /*0094*/ 	.byte	0x00, 0xf0, 0x11, 0x00


	//----- nvinfo : EIATTR_KPARAM_INFO
	.align		4
.L_26:
        /*0098*/ 	.byte	0x04, 0x17
        /*009a*/ 	.short	(.L_28 - .L_27)
.L_27:
        /*009c*/ 	.word	0x00000000
        /*00a0*/ 	.short	0x0010
        /*00a2*/ 	.short	0x0054
        /*00a4*/ 	.byte	0x00, 0xf0, 0x11, 0x00


	//----- nvinfo : EIATTR_KPARAM_INFO
	.align		4
.L_28:
        /*00a8*/ 	.byte	0x04, 0x17
        /*00aa*/ 	.short	(.L_30 - .L_29)
.L_29:
        /*00ac*/ 	.word	0x00000000
        /*00b0*/ 	.short	0x000f
        /*00b2*/ 	.short	0x0050
        /*00b4*/ 	.byte	0x00, 0xf0, 0x11, 0x00


	//----- nvinfo : EIATTR_KPARAM_INFO
	.align		4
.L_30:
        /*00b8*/ 	.byte	0x04, 0x17
        /*00ba*/ 	.short	(.L_32 - .L_31)
.L_31:
        /*00bc*/ 	.word	0x00000000
        /*00c0*/ 	.short	0x000e
        /*00c2*/ 	.short	0x004c
        /*00c4*/ 	.byte	0x00, 0xf0, 0x11, 0x00


	//----- nvinfo : EIATTR_KPARAM_INFO
	.align		4
.L_32:
        /*00c8*/ 	.byte	0x04, 0x17
        /*00ca*/ 	.short	(.L_34 - .L_33)
.L_33:
        /*00cc*/ 	.word	0x00000000
        /*00d0*/ 	.short	0x000d
        /*00d2*/ 	.short	0x0048
        /*00d4*/ 	.byte	0x00, 0xf0, 0x11, 0x00


	//----- nvinfo : EIATTR_KPARAM_INFO
	.align		4
.L_34:
        /*00d8*/ 	.byte	0x04, 0x17
        /*00da*/ 	.short	(.L_36 - .L_35)
.L_35:
        /*00dc*/ 	.word	0x00000000
        /*00e0*/ 	.short	0x000c
        /*00e2*/ 	.short	0x0044
        /*00e4*/ 	.byte	0x00, 0xf0, 0x11, 0x00


	//----- nvinfo : EIATTR_KPARAM_INFO
	.align		4
.L_36:
        /*00e8*/ 	.byte	0x04, 0x17
        /*00ea*/ 	.short	(.L_38 - .L_37)
.L_37:
        /*00ec*/ 	.word	0x00000000
        /*00f0*/ 	.short	0x000b
        /*00f2*/ 	.short	0x0040
        /*00f4*/ 	.byte	0x00, 0xf0, 0x11, 0x00


	//----- nvinfo : EIATTR_KPARAM_INFO
	.align		4
.L_38:
        /*00f8*/ 	.byte	0x04, 0x17
        /*00fa*/ 	.short	(.L_40 - .L_39)
.L_39:
        /*00fc*/ 	.word	0x00000000
        /*0100*/ 	.short	0x000a
        /*0102*/ 	.short	0x003c
        /*0104*/ 	.byte	0x00, 0xf0, 0x11, 0x00


	//----- nvinfo : EIATTR_KPARAM_INFO
	.align		4
.L_40:
        /*0108*/ 	.byte	0x04, 0x17
        /*010a*/ 	.short	(.L_42 - .L_41)
.L_41:
        /*010c*/ 	.word	0x00000000
        /*0110*/ 	.short	0x0009
        /*0112*/ 	.short	0x0038
        /*0114*/ 	.byte	0x00, 0xf0, 0x11, 0x00


	//----- nvinfo : EIATTR_KPARAM_INFO
	.align		4
.L_42:
        /*0118*/ 	.byte	0x04, 0x17
        /*011a*/ 	.short	(.L_44 - .L_43)
.L_43:
        /*011c*/ 	.word	0x00000000
        /*0120*/ 	.short	0x0008
        /*0122*/ 	.short	0x0034
        /*0124*/ 	.byte	0x00, 0xf0, 0x11, 0x00


	//----- nvinfo : EIATTR_KPARAM_INFO
	.align		4
.L_44:
        /*0128*/ 	.byte	0x04, 0x17
        /*012a*/ 	.short	(.L_46 - .L_45)
.L_45:
        /*012c*/ 	.word	0x00000000
        /*0130*/ 	.short	0x0007
        /*0132*/ 	.short	0x0030
        /*0134*/ 	.byte	0x00, 0xf0, 0x11, 0x00


	//----- nvinfo : EIATTR_KPARAM_INFO
	.align		4
.L_46:
        /*0138*/ 	.byte	0x04, 0x17
        /*013a*/ 	.short	(.L_48 - .L_47)
.L_47:
        /*013c*/ 	.word	0x00000000
        /*0140*/ 	.short	0x0006
        /*0142*/ 	.short	0x002c
        /*0144*/ 	.byte	0x00, 0xf0, 0x11, 0x00


	//----- nvinfo : EIATTR_KPARAM_INFO
	.align		4
.L_48:
        /*0148*/ 	.byte	0x04, 0x17
        /*014a*/ 	.short	(.L_50 - .L_49)
.L_49:
        /*014c*/ 	.word	0x00000000
        /*0150*/ 	.short	0x0005
        /*0152*/ 	.short	0x0028
        /*0154*/ 	.byte	0x00, 0xf0, 0x11, 0x00


	//----- nvinfo : EIATTR_KPARAM_INFO
	.align		4
.L_50:
        /*0158*/ 	.byte	0x04, 0x17
        /*015a*/ 	.short	(.L_52 - .L_51)
.L_51:
        /*015c*/ 	.word	0x00000000
        /*0160*/ 	.short	0x0004
        /*0162*/ 	.short	0x0020
        /*0164*/ 	.byte	0x00, 0xf4, 0x21, 0x00


	//----- nvinfo : EIATTR_KPARAM_INFO
	.align		4
.L_52:
        /*0168*/ 	.byte	0x04, 0x17
        /*016a*/ 	.short	(.L_54 - .L_53)
.L_53:
        /*016c*/ 	.word	0x00000000
        /*0170*/ 	.short	0x0003
        /*0172*/ 	.short	0x0018
        /*0174*/ 	.byte	0x00, 0xf4, 0x21, 0x00


	//----- nvinfo : EIATTR_KPARAM_INFO
	.align		4
.L_54:
        /*0178*/ 	.byte	0x04, 0x17
        /*017a*/ 	.short	(.L_56 - .L_55)
.L_55:
        /*017c*/ 	.word	0x00000000
        /*0180*/ 	.short	0x0002
        /*0182*/ 	.short	0x0010
        /*0184*/ 	.byte	0x00, 0xf4, 0x21, 0x00


	//----- nvinfo : EIATTR_KPARAM_INFO
	.align		4
.L_56:
        /*0188*/ 	.byte	0x04, 0x17
        /*018a*/ 	.short	(.L_58 - .L_57)
.L_57:
        /*018c*/ 	.word	0x00000000
        /*0190*/ 	.short	0x0001
        /*0192*/ 	.short	0x0008
        /*0194*/ 	.byte	0x00, 0xf4, 0x21, 0x00


	//----- nvinfo : EIATTR_KPARAM_INFO
	.align		4
.L_58:
        /*0198*/ 	.byte	0x04, 0x17
        /*019a*/ 	.short	(.L_60 - .L_59)
.L_59:
        /*019c*/ 	.word	0x00000000
        /*01a0*/ 	.short	0x0000
        /*01a2*/ 	.short	0x0000
        /*01a4*/ 	.byte	0x00, 0xf4, 0x21, 0x00


	//----- nvinfo : EIATTR_SPARSE_MMA_MASK
	.align		4
.L_60:
        /*01a8*/ 	.byte	0x03, 0x50
        /*01aa*/ 	.short	0x0000


	//----- nvinfo : EIATTR_MAXREG_COUNT
	.align		4
        /*01ac*/ 	.byte	0x03, 0x1b
        /*01ae*/ 	.short	0x0080


	//----- nvinfo : EIATTR_NUM_BARRIERS
	.align		4
        /*01b0*/ 	.byte	0x02, 0x4c
        /*01b2*/ 	.byte	0x01
	.zero		1


	//----- nvinfo : EIATTR_ANNOTATIONS
	.align		4
        /*01b4*/ 	.byte	0x04, 0x55
        /*01b6*/ 	.short	(.L_62 - .L_61)


	//   ....[0]....
.L_61:
        /*01b8*/ 	.word	0x00000001
        /*01bc*/ 	.byte	0x60, 0x04, 0x00, 0x00, 0x01, 0x00, 0x00, 0x00, 0x70, 0x04, 0x00, 0x00, 0x01, 0x00, 0x00, 0x00
        /* <DEDUP_REMOVED lines=502> */
        /*212c*/ 	.byte	0x20, 0xdc, 0x00, 0x00


	//----- nvinfo : EIATTR_COOP_GROUP_MASK_REGIDS
	.align		4
.L_62:
        /*2130*/ 	.byte	0x04, 0x29
        /*2132*/ 	.short	(.L_64 - .L_63)


	//   ....[0]....
.L_63:
        /*2134*/ 	.word	0xffffffff


	//   ....[1]....
        /*2138*/ 	.word	0xffffffff


	//   ....[2]....
        /*213c*/ 	.word	0xffffffff


	//   ....[3]....
        /*2140*/ 	.word	0xffffffff


	//   ....[4]....
        /*2144*/ 	.word	0xffffffff


	//   ....[5]....
        /*2148*/ 	.word	0xffffffff


	//   ....[6]....
        /*214c*/ 	.word	0xffffffff


	//   ....[7]....
        /*2150*/ 	.word	0xffffffff


	//----- nvinfo : EIATTR_COOP_GROUP_INSTR_OFFSETS
	.align		4
.L_64:
        /*2154*/ 	.byte	0x04, 0x28
        /*2156*/ 	.short	(.L_66 - .L_65)


	//   ....[0]....
.L_65:
        /*2158*/ 	.word	0x00005a80


	//   ....[1]....
        /*215c*/ 	.word	0x00005b30


	//   ....[2]....
        /*2160*/ 	.word	0x00005b40


	//   ....[3]....
        /*2164*/ 	.word	0x00005b60


	//   ....[4]....
        /*2168*/ 	.word	0x000071f0


	//   ....[5]....
        /*216c*/ 	.word	0x00007200


	//   ....[6]....
        /*2170*/ 	.word	0x00007290


	//   ....[7]....
        /*2174*/ 	.word	0x000072a0


	//----- nvinfo : EIATTR_VRC_CTA_INIT_COUNT
	.align		4
.L_66:
        /*2178*/ 	.byte	0x02, 0x4a
	.zero		1
	.zero		1


	//----- nvinfo : EIATTR_EXIT_INSTR_OFFSETS
	.align		4
        /*217c*/ 	.byte	0x04, 0x1c
        /*217e*/ 	.short	(.L_68 - .L_67)


	//   ....[0]....
.L_67:
        /*2180*/ 	.word	0x0000dc10


	//   ....[1]....
        /*2184*/ 	.word	0x0000dc50


	//----- nvinfo : EIATTR_REQNTID
	.align		4
.L_68:
        /*2188*/ 	.byte	0x04, 0x10
        /*218a*/ 	.short	(.L_70 - .L_69)
.L_69:
        /*218c*/ 	.word	0x00000200
        /*2190*/ 	.word	0x00000001
        /*2194*/ 	.word	0x00000001


	//----- nvinfo : EIATTR_CBANK_PARAM_SIZE
	.align		4
.L_70:
        /*2198*/ 	.byte	0x03, 0x19
        /*219a*/ 	.short	0x0088


	//----- nvinfo : EIATTR_PARAM_CBANK
	.align		4
        /*219c*/ 	.byte	0x04, 0x0a
        /*219e*/ 	.short	(.L_72 - .L_71)
	.align		4
.L_71:
        /*21a0*/ 	.word	index@(.nv.constant0.attn_fwd)
        /*21a4*/ 	.short	0x0380
        /*21a6*/ 	.short	0x0088


	//----- nvinfo : EIATTR_SW_WAR
	.align		4
.L_72:
        /*21a8*/ 	.byte	0x04, 0x36
        /*21aa*/ 	.short	(.L_74 - .L_73)
.L_73:
        /*21ac*/ 	.word	0x00000008
.L_74:


//--------------------- .nv.compat                --------------------------
	.section	.nv.compat,"",@"SHT_CUDA_COMPAT_INFO"
	.align	4
        /*0000*/ 	.byte	0x02, 0x02, 0x01, 0x00, 0x02, 0x05, 0x05, 0x00, 0x02, 0x03, 0x00, 0x00, 0x02, 0x06, 0x01, 0x00


//--------------------- .nv.callgraph             --------------------------
	.section	.nv.callgraph,"",@"SHT_CUDA_CALLGRAPH"
	.align	4
	.sectionentsize	8
	.align		4
        /*0000*/ 	.word	0x00000000
	.align		4
        /*0004*/ 	.word	0xffffffff
	.align		4
        /*0008*/ 	.word	0x00000000
	.align		4
        /*000c*/ 	.word	0xfffffffe
	.align		4
        /*0010*/ 	.word	0x00000000
	.align		4
        /*0014*/ 	.word	0xfffffffd
	.align		4
        /*0018*/ 	.word	0x00000000
	.align		4
        /*001c*/ 	.word	0xfffffffc


//--------------------- .nv.constant4             --------------------------
	.section	.nv.constant4,"a",@progbits
	.align	8
	.align		8
.nv.constant4:
        /*0000*/ 	.dword	_$_str


//--------------------- .text.attn_fwd            --------------------------
	.section	.text.attn_fwd,"ax",@progbits
	.align	128
        .global         attn_fwd
        .type           attn_fwd,@function
        .size           attn_fwd,(.L_x_3 - attn_fwd)
        .other          attn_fwd,@"STO_CUDA_ENTRY STV_DEFAULT"
attn_fwd:
.text.attn_fwd:
[----:B------:R-:W0:Y:S01]  /*0000*/  LDC R1, c[0x0][0x37c] ;  /* 0x0000df00ff017b82 */ /* 0x000e220000000800 */
[----:B------:R-:W1:Y:S07]  /*0010*/  S2R R0, SR_CTAID.X ;  /* 0x0000000000007919 */ /* 0x000e6e0000002500 */
[----:B------:R-:W2:Y:S01]  /*0020*/  S2UR UR7, SR_CTAID.Y ;  /* 0x00000000000779c3 */ /* 0x000ea20000002600 */
[----:B------:R-:W2:Y:S01]  /*0030*/  LDCU.64 UR4, c[0x0][0x3b0] ;  /* 0x00007600ff0477ac */ /* 0x000ea20008000a00 */
[----:B0-----:R-:W-:Y:S01]  /*0040*/  VIADD R1, R1, 0xfffffc98 ;  /* 0xfffffc9801017836 */ /* 0x001fe20000000000 */
[----:B------:R-:W1:Y:S01]  /*0050*/  S2R R2, SR_TID.X ;  /* 0x0000000000027919 */ /* 0x000e620000002100 */
[----:B------:R-:W0:Y:S04]  /*0060*/  LDCU.64 UR8, c[0x0][0x358] ;  /* 0x00006b00ff0877ac */ /* 0x000e280008000a00 */
[----:B------:R-:W3:Y:S08]  /*0070*/  LDC R40, c[0x0][0x3b8] ;  /* 0x0000ee00ff287b82 */ /* 0x000ef00000000800 */
[----:B------:R-:W4:Y:S01]  /*0080*/  LDC.64 R26, c[0x0][0x380] ;  /* 0x0000e000ff1a7b82 */ /* 0x000f220000000a00 */
[----:B--2---:R-:W-:-:S04]  /*0090*/  UIMAD UR4, UR7, UR4, URZ ;  /* 0x00000004070472a4 */ /* 0x004fc8000f8e02ff */
[----:B------:R-:W-:Y:S01]  /*00a0*/  USHF.L.U32 UR6, UR4, 0x1, URZ ;  /* 0x0000000104067899 */ /* 0x000fe200080006ff */
[----:B-1----:R-:W-:Y:S02]  /*00b0*/  PRMT R0, R2, 0x6540, R0 ;  /* 0x0000654002007816 */ /* 0x002fe40000000000 */
[----:B------:R-:W-:-:S03]  /*00c0*/  SHF.R.U32.HI R2, RZ, 0x8, R2 ;  /* 0x00000008ff027819 */ /* 0x000fc60000011602 */
[----:B------:R-:W-:Y:S01]  /*00d0*/  IMAD R0, R0, UR5, RZ ;  /* 0x0000000500007c24 */ /* 0x000fe2000f8e02ff */
[----:B------:R-:W-:Y:S01]  /*00e0*/  SGXT.U32 R2, R2, 0x1 ;  /* 0x000000010202781a */ /* 0x000fe20000000000 */
[----:B------:R-:W-:Y:S02]  /*00f0*/  UIMAD.WIDE UR4, UR4, 0x2, URZ ;  /* 0x00000002040478a5 */ /* 0x000fe4000f8e02ff */
[----:B------:R-:W-:Y:S02]  /*0100*/  IMAD.SHL.U32 R3, R0, 0x2, RZ ;  /* 0x0000000200037824 */ /* 0x000fe400078e00ff */
[----:B---3--:R-:W-:Y:S02]  /*0110*/  IMAD R5, R2, R40, RZ ;  /* 0x0000002802057224 */ /* 0x008fe400078e02ff */
[----:B------:R-:W-:Y:S01]  /*0120*/  IMAD.HI R0, R0, 0x2, RZ ;  /* 0x0000000200007827 */ /* 0x000fe200078e02ff */
[----:B----4-:R-:W-:-:S03]  /*0130*/  IADD3 R32, P0, P1, R3, UR6, R26 ;  /* 0x0000000603207c10 */ /* 0x010fc6000f91e01a */
[----:B------:R-:W-:Y:S01]  /*0140*/  IMAD R7, R40, 0x2, R5 ;  /* 0x0000000228077824 */ /* 0x000fe200078e0205 */
[----:B------:R-:W-:Y:S02]  /*0150*/  IADD3.X R27, PT, PT, R0, UR5, R27, P0, P1 ;  /* 0x00000005001b7c10 */ /* 0x000fe400087e241b */
[-C--:B------:R-:W-:Y:S01]  /*0160*/  LEA R2, P0, R5, R32.reuse, 0x1 ;  /* 0x0000002005027211 */ /* 0x080fe200078008ff */
[C---:B------:R-:W-:Y:S01]  /*0170*/  IMAD R9, R40.reuse, 0x2, R7 ;  /* 0x0000000228097824 */ /* 0x040fe200078e0207 */
[-C--:B------:R-:W-:Y:S02]  /*0180*/  LEA R4, P1, R7, R32.reuse, 0x1 ;  /* 0x0000002007047211 */ /* 0x080fe400078208ff */
[-C--:B------:R-:W-:Y:S01]  /*0190*/  LEA.HI.X.SX32 R3, R5, R27.reuse, 0x1, P0 ;  /* 0x0000001b05037211 */ /* 0x080fe200000f0eff */
[C---:B------:R-:W-:Y:S01]  /*01a0*/  IMAD R11, R40.reuse, 0x2, R9 ;  /* 0x00000002280b7824 */ /* 0x040fe200078e0209 */
[-C--:B------:R-:W-:Y:S02]  /*01b0*/  LEA R6, P0, R9, R32.reuse, 0x1 ;  /* 0x0000002009067211 */ /* 0x080fe400078008ff */
[-C--:B------:R-:W-:Y:S01]  /*01c0*/  LEA.HI.X.SX32 R5, R7, R27.reuse, 0x1, P1 ;  /* 0x0000001b07057211 */ /* 0x080fe200008f0eff */
[----:B------:R-:W-:Y:S01]  /*01d0*/  IMAD R13, R40, 0x2, R11 ;  /* 0x00000002280d7824 */ /* 0x000fe200078e020b */
[----:B------:R-:W-:Y:S01]  /*01e0*/  LEA.HI.X.SX32 R7, R9, R27, 0x1, P0 ;  /* 0x0000001b09077211 */ /* 0x000fe200000f0eff */
[----:B0-----:R0:W2:Y:S01]  /*01f0*/  LDG.E.U16 R20, desc[UR8][R2.64] ;  /* 0x0000000802147981 */ /* 0x0010a2000c1e1500 */
[----:B------:R-:W-:-:S02]  /*0200*/  LEA R8, P0, R11, R32, 0x1 ;  /* 0x000000200b087211 */ /* 0x000fc400078008ff */
[----:B------:R-:W-:Y:S01]  /*0210*/  LEA R10, P1, R13, R32, 0x1 ;  /* 0x000000200d0a7211 */ /* 0x000fe200078208ff */
[----:B------:R1:W3:Y:S01]  /*0220*/  LDG.E.U16 R14, desc[UR8][R4.64] ;  /* 0x00000008040e7981 */ /* 0x0002e2000c1e1500 */
[-C--:B------:R-:W-:Y:S02]  /*0230*/  LEA.HI.X.SX32 R9, R11, R27.reuse, 0x1, P0 ;  /* 0x0000001b0b097211 */ /* 0x080fe400000f0eff */
[----:B------:R-:W-:Y:S01]  /*0240*/  LEA.HI.X.SX32 R11, R13, R27, 0x1, P1 ;  /* 0x0000001b0d0b7211 */ /* 0x000fe200008f0eff */
[----:B------:R4:W5:Y:S01]  /*0250*/  LDG.E.U16 R19, desc[UR8][R6.64] ;  /* 0x0000000806137981 */ /* 0x000962000c1e1500 */
[----:B------:R-:W-:-:S03]  /*0260*/  LEA R15, R40, R13, 0x1 ;  /* 0x0000000d280f7211 */ /* 0x000fc600078e08ff */
[----:B------:R-:W5:Y:S04]  /*0270*/  LDG.E.U16 R18, desc[UR8][R8.64] ;  /* 0x0000000808127981 */ /* 0x000f68000c1e1500 */
[----:B------:R4:W5:Y:S01]  /*0280*/  LDG.E.U16 R0, desc[UR8][R10.64] ;  /* 0x000000080a007981 */ /* 0x000962000c1e1500 */
[----:B------:R-:W-:Y:S01]  /*0290*/  LEA R12, P0, R15, R32, 0x1 ;  /* 0x000000200f0c7211 */ /* 0x000fe200078008ff */
[----:B0-----:R-:W-:-:S03]  /*02a0*/  IMAD R3, R40, 0x2, R15 ;  /* 0x0000000228037824 */ /* 0x001fc600078e020f */
[----:B------:R-:W-:Y:S01]  /*02b0*/  LEA.HI.X.SX32 R13, R15, R27, 0x1, P0 ;  /* 0x0000001b0f0d7211 */ /* 0x000fe200000f0eff */
[----:B-1----:R-:W-:Y:S01]  /*02c0*/  IMAD R5, R40, 0x2, R3 ;  /* 0x0000000228057824 */ /* 0x002fe200078e0203 */
[----:B------:R-:W-:-:S03]  /*02d0*/  LEA R2, P0, R3, R32, 0x1 ;  /* 0x0000002003027211 */ /* 0x000fc600078008ff */
[----:B------:R-:W-:Y:S01]  /*02e0*/  IMAD R15, R40, 0x2, R5 ;  /* 0x00000002280f7824 */ /* 0x000fe200078e0205 */
[----:B------:R0:W5:Y:S01]  /*02f0*/  LDG.E.U16 R16, desc[UR8][R12.64] ;  /* 0x000000080c107981 */ /* 0x000162000c1e1500 */
[-C--:B------:R-:W-:Y:S02]  /*0300*/  LEA.HI.X.SX32 R3, R3, R27.reuse, 0x1, P0 ;  /* 0x0000001b03037211 */ /* 0x080fe400000f0eff */
[-C--:B------:R-:W-:Y:S02]  /*0310*/  LEA R4, P0, R5, R32.reuse, 0x1 ;  /* 0x0000002005047211 */ /* 0x080fe400078008ff */
[----:B----4-:R-:W-:Y:S01]  /*0320*/  LEA R6, P1, R15, R32, 0x1 ;  /* 0x000000200f067211 */ /* 0x010fe200078208ff */
[----:B------:R1:W4:Y:S01]  /*0330*/  LDG.E.U16 R23, desc[UR8][R2.64] ;  /* 0x0000000802177981 */ /* 0x000322000c1e1500 */
[-C--:B------:R-:W-:Y:S02]  /*0340*/  LEA.HI.X.SX32 R5, R5, R27.reuse, 0x1, P0 ;  /* 0x0000001b05057211 */ /* 0x080fe400000f0eff */
[----:B------:R-:W-:-:S03]  /*0350*/  LEA.HI.X.SX32 R7, R15, R27, 0x1, P1 ;  /* 0x0000001b0f077211 */ /* 0x000fc600008f0eff */
[----:B------:R1:W4:Y:S01]  /*0360*/  LDG.E.U16 R22, desc[UR8][R4.64] ;  /* 0x0000000804167981 */ /* 0x000322000c1e1500 */
[----:B------:R-:W-:-:S03]  /*0370*/  IMAD R17, R40, 0x2, R15 ;  /* 0x0000000228117824 */ /* 0x000fc600078e020f */
[----:B------:R1:W4:Y:S01]  /*0380*/  LDG.E.U16 R21, desc[UR8][R6.64] ;  /* 0x0000000806157981 */ /* 0x000322000c1e1500 */
[----:B------:R-:W-:Y:S01]  /*0390*/  IMAD R11, R40, 0x2, R17 ;  /* 0x00000002280b7824 */ /* 0x000fe200078e0211 */
[----:B------:R-:W-:-:S03]  /*03a0*/  LEA R8, P0, R17, R32, 0x1 ;  /* 0x0000002011087211 */ /* 0x000fc600078008ff */
[C---:B0-----:R-:W-:Y:S01]  /*03b0*/  IMAD R13, R40.reuse, 0x2, R11 ;  /* 0x00000002280d7824 */ /* 0x041fe200078e020b */
[----:B------:R-:W-:Y:S02]  /*03c0*/  LEA.HI.X.SX32 R9, R17, R27, 0x1, P0 ;  /* 0x0000001b11097211 */ /* 0x000fe400000f0eff */
[CC--:B------:R-:W-:Y:S02]  /*03d0*/  LEA R10, P0, R11.reuse, R32.reuse, 0x1 ;  /* 0x000000200b0a7211 */ /* 0x0c0fe400078008ff */
[C---:B------:R-:W-:Y:S01]  /*03e0*/  LEA R15, R40.reuse, R13, 0x1 ;  /* 0x0000000d280f7211 */ /* 0x040fe200078e08ff */
[----:B------:R0:W4:Y:S01]  /*03f0*/  LDG.E.U16 R24, desc[UR8][R8.64] ;  /* 0x0000000808187981 */ /* 0x000122000c1e1500 */
[----:B------:R-:W-:Y:S02]  /*0400*/  LEA.HI.X.SX32 R11, R11, R27, 0x1, P0 ;  /* 0x0000001b0b0b7211 */ /* 0x000fe400000f0eff */
[----:B------:R-:W-:Y:S01]  /*0410*/  LEA R12, P0, R13, R32, 0x1 ;  /* 0x000000200d0c7211 */ /* 0x000fe200078008ff */
[----:B-1----:R-:W-:-:S03]  /*0420*/  IMAD R3, R40, 0x2, R15 ;  /* 0x0000000228037824 */ /* 0x002fc600078e020f */
[----:B------:R-:W-:Y:S02]  /*0430*/  LEA.HI.X.SX32 R13, R13, R27, 0x1, P0 ;  /* 0x0000001b0d0d7211 */ /* 0x000fe400000f0eff */
[----:B------:R-:W-:-:S04]  /*0440*/  LEA R4, P0, R3, R32, 0x1 ;  /* 0x0000002003047211 */ /* 0x000fc800078008ff */
[----:B------:R-:W-:Y:S01]  /*0450*/  LEA.HI.X.SX32 R5, R3, R27, 0x1, P0 ;  /* 0x0000001b03057211 */ /* 0x000fe200000f0eff */
[----:B--2---:R1:W-:Y:S04]  /*0460*/  STL [R1+0xc4], R20 ;  /* 0x0000c41401007387 */ /* 0x0043e80000100800 */
[----:B---3--:R2:W-:Y:S04]  /*0470*/  STL [R1+0xc0], R14 ;  /* 0x0000c00e01007387 */ /* 0x0085e80000100800 */
[----:B-----5:R3:W-:Y:S04]  /*0480*/  STL [R1+0x104], R19 ;  /* 0x0001041301007387 */ /* 0x0207e80000100800 */
[----:B-1----:R1:W5:Y:S01]  /*0490*/  LDG.E.U16 R20, desc[UR8][R10.64] ;  /* 0x000000080a147981 */ /* 0x002362000c1e1500 */
[----:B--2---:R-:W-:-:S04]  /*04a0*/  LEA R14, P1, R15, R32, 0x1 ;  /* 0x000000200f0e7211 */ /* 0x004fc800078208ff */
[----:B------:R-:W-:Y:S01]  /*04b0*/  LEA.HI.X.SX32 R15, R15, R27, 0x1, P1 ;  /* 0x0000001b0f0f7211 */ /* 0x000fe200008f0eff */
[----:B------:R2:W-:Y:S04]  /*04c0*/  STL [R1+0x124], R18 ;  /* 0x0001241201007387 */ /* 0x0005e80000100800 */
[----:B---3--:R3:W5:Y:S04]  /*04d0*/  LDG.E.U16 R19, desc[UR8][R12.64] ;  /* 0x000000080c137981 */ /* 0x008768000c1e1500 */
[----:B------:R0:W-:Y:S04]  /*04e0*/  STL [R1+0xb4], R0 ;  /* 0x0000b40001007387 */ /* 0x0001e80000100800 */
[----:B--2---:R2:W5:Y:S04]  /*04f0*/  LDG.E.U16 R18, desc[UR8][R4.64] ;  /* 0x0000000804127981 */ /* 0x004568000c1e1500 */
[----:B0-----:R0:W5:Y:S01]  /*0500*/  LDG.E.U16 R0, desc[UR8][R14.64] ;  /* 0x000000080e007981 */ /* 0x001162000c1e1500 */
[----:B------:R-:W-:-:S04]  /*0510*/  IMAD R7, R40, 0x2, R3 ;  /* 0x0000000228077824 */ /* 0x000fc800078e0203 */
[----:B------:R-:W-:Y:S01]  /*0520*/  IMAD R3, R40, 0x2, R7 ;  /* 0x0000000228037824 */ /* 0x000fe200078e0207 */
[----:B------:R-:W-:-:S04]  /*0530*/  LEA R8, P0, R7, R32, 0x1 ;  /* 0x0000002007087211 */ /* 0x000fc800078008ff */
[----:B------:R-:W-:Y:S01]  /*0540*/  LEA.HI.X.SX32 R9, R7, R27, 0x1, P0 ;  /* 0x0000001b07097211 */ /* 0x000fe200000f0eff */
[C---:B------:R-:W-:Y:S01]  /*0550*/  IMAD R7, R40.reuse, 0x2, R3 ;  /* 0x0000000228077824 */ /* 0x040fe200078e0203 */
[----:B------:R0:W-:Y:S03]  /*0560*/  STL [R1+0xb0], R16 ;  /* 0x0000b01001007387 */ /* 0x0001e60000100800 */
[----:B-1----:R-:W-:Y:S01]  /*0570*/  IMAD R11, R40, 0x2, R7 ;  /* 0x00000002280b7824 */ /* 0x002fe200078e0207 */
[-C--:B------:R-:W-:Y:S02]  /*0580*/  LEA R2, P1, R7, R32.reuse, 0x1 ;  /* 0x0000002007027211 */ /* 0x080fe400078208ff */
[----:B0-----:R-:W-:-:S04]  /*0590*/  LEA R16, P0, R3, R32, 0x1 ;  /* 0x0000002003107211 */ /* 0x001fc800078008ff */
[-C--:B------:R-:W-:Y:S02]  /*05a0*/  LEA.HI.X.SX32 R17, R3, R27.reuse, 0x1, P0 ;  /* 0x0000001b03117211 */ /* 0x080fe400000f0eff */
[----:B------:R-:W-:Y:S02]  /*05b0*/  LEA R6, P0, R11, R32, 0x1 ;  /* 0x000000200b067211 */ /* 0x000fe400078008ff */
[-C--:B------:R-:W-:Y:S01]  /*05c0*/  LEA.HI.X.SX32 R3, R7, R27.reuse, 0x1, P1 ;  /* 0x0000001b07037211 */ /* 0x080fe200008f0eff */
[----:B----4-:R0:W-:Y:S01]  /*05d0*/  STL [R1+0x100], R23 ;  /* 0x0001001701007387 */ /* 0x0101e20000100800 */
[----:B------:R-:W-:-:S03]  /*05e0*/  LEA.HI.X.SX32 R7, R11, R27, 0x1, P0 ;  /* 0x0000001b0b077211 */ /* 0x000fc600000f0eff */
[----:B------:R1:W-:Y:S04]  /*05f0*/  STL [R1+0x120], R22 ;  /* 0x0001201601007387 */ /* 0x0003e80000100800 */
[----:B------:R4:W-:Y:S04]  /*0600*/  STL [R1+0xa4], R21 ;  /* 0x0000a41501007387 */ /* 0x0009e80000100800 */
[----:B0-----:R0:W5:Y:S04]  /*0610*/  LDG.E.U16 R23, desc[UR8][R8.64] ;  /* 0x0000000808177981 */ /* 0x001168000c1e1500 */
[----:B-1----:R-:W5:Y:S01]  /*0620*/  LDG.E.U16 R22, desc[UR8][R16.64] ;  /* 0x0000000810167981 */ /* 0x002f62000c1e1500 */
[----:B---3--:R-:W-:-:S03]  /*0630*/  IMAD R13, R40, 0x2, R11 ;  /* 0x00000002280d7824 */ /* 0x008fc600078e020b */
[----:B----4-:R1:W3:Y:S04]  /*0640*/  LDG.E.U16 R21, desc[UR8][R2.64] ;  /* 0x0000000802157981 */ /* 0x0102e8000c1e1500 */
[----:B------:R4:W3:Y:S01]  /*0650*/  LDG.E.U16 R14, desc[UR8][R6.64] ;  /* 0x00000008060e7981 */ /* 0x0008e2000c1e1500 */
[----:B------:R-:W-:Y:S02]  /*0660*/  LEA R11, R40, R13, 0x1 ;  /* 0x0000000d280b7211 */ /* 0x000fe400078e08ff */
[----:B--2---:R-:W-:-:S03]  /*0670*/  LEA R4, P0, R13, R32, 0x1 ;  /* 0x000000200d047211 */ /* 0x004fc600078008ff */
[C---:B------:R-:W-:Y:S01]  /*0680*/  IMAD R15, R40.reuse, 0x2, R11 ;  /* 0x00000002280f7824 */ /* 0x040fe200078e020b */
[-C--:B------:R-:W-:Y:S02]  /*0690*/  LEA.HI.X.SX32 R5, R13, R27.reuse, 0x1, P0 ;  /* 0x0000001b0d057211 */ /* 0x080fe400000f0eff */
[-C--:B------:R-:W-:Y:S01]  /*06a0*/  LEA R12, P0, R11, R32.reuse, 0x1 ;  /* 0x000000200b0c7211 */ /* 0x080fe200078008ff */
[C---:B0-----:R-:W-:Y:S01]  /*06b0*/  IMAD R9, R40.reuse, 0x2, R15 ;  /* 0x0000000228097824 */ /* 0x041fe200078e020f */
[-C--:B------:R-:W-:Y:S02]  /*06c0*/  LEA R10, P1, R15, R32.reuse, 0x1 ;  /* 0x000000200f0a7211 */ /* 0x080fe400078208ff */
[-C--:B------:R-:W-:Y:S01]  /*06d0*/  LEA.HI.X.SX32 R13, R11, R27.reuse, 0x1, P0 ;  /* 0x0000001b0b0d7211 */ /* 0x080fe200000f0eff */
[C---:B-1----:R-:W-:Y:S01]  /*06e0*/  IMAD R3, R40.reuse, 0x2, R9 ;  /* 0x0000000228037824 */ /* 0x042fe200078e0209 */
[----:B------:R-:W-:Y:S01]  /*06f0*/  LEA R8, P0, R9, R32, 0x1 ;  /* 0x0000002009087211 */ /* 0x000fe200078008ff */
[----:B------:R-:W-:Y:S01]  /*0700*/  STL [R1+0xa0], R24 ;  /* 0x0000a01801007387 */ /* 0x000fe20000100800 */
[-C--:B------:R-:W-:Y:S01]  /*0710*/  LEA.HI.X.SX32 R11, R15, R27.reuse, 0x1, P1 ;  /* 0x0000001b0f0b7211 */ /* 0x080fe200008f0eff */
[----:B----4-:R-:W-:Y:S01]  /*0720*/  IMAD R7, R40, 0x2, R3 ;  /* 0x0000000228077824 */ /* 0x010fe200078e0203 */
[----:B------:R-:W-:-:S02]  /*0730*/  LEA.HI.X.SX32 R9, R9, R27, 0x1, P0 ;  /* 0x0000001b09097211 */ /* 0x000fc400000f0eff */
[----:B------:R-:W-:-:S04]  /*0740*/  LEA R2, P0, R3, R32, 0x1 ;  /* 0x0000002003027211 */ /* 0x000fc800078008ff */
[----:B------:R-:W-:-:S05]  /*0750*/  LEA.HI.X.SX32 R3, R3, R27, 0x1, P0 ;  /* 0x0000001b03037211 */ /* 0x000fca00000f0eff */
[----:B------:R-:W2:Y:S04]  /*0760*/  LDG.E.U16 R16, desc[UR8][R2.64] ;  /* 0x0000000802107981 */ /* 0x000ea8000c1e1500 */
[----:B-----5:R0:W-:Y:S04]  /*0770*/  STL [R1+0xfc], R20 ;  /* 0x0000fc1401007387 */ /* 0x0201e80000100800 */
[----:B0-----:R0:W4:Y:S04]  /*0780*/  LDG.E.U16 R20, desc[UR8][R4.64] ;  /* 0x0000000804147981 */ /* 0x001128000c1e1500 */
[----:B------:R1:W-:Y:S04]  /*0790*/  STL [R1+0x11c], R19 ;  /* 0x00011c1301007387 */ /* 0x0003e80000100800 */
[----:B-1----:R-:W5:Y:S04]  /*07a0*/  LDG.E.U16 R19, desc[UR8][R12.64] ;  /* 0x000000080c137981 */ /* 0x002f68000c1e1500 */
[----:B------:R1:W-:Y:S01]  /*07b0*/  STL [R1+0x94], R0 ;  /* 0x0000940001007387 */ /* 0x0003e20000100800 */
[----:B0-----:R-:W-:-:S03]  /*07c0*/  LEA R4, P0, R7, R32, 0x1 ;  /* 0x0000002007047211 */ /* 0x001fc600078008ff */
[----:B-1----:R0:W2:Y:S01]  /*07d0*/  LDG.E.U16 R0, desc[UR8][R10.64] ;  /* 0x000000080a007981 */ /* 0x0020a2000c1e1500 */
[----:B------:R-:W-:-:S03]  /*07e0*/  LEA.HI.X.SX32 R5, R7, R27, 0x1, P0 ;  /* 0x0000001b07057211 */ /* 0x000fc600000f0eff */
[----:B------:R1:W-:Y:S04]  /*07f0*/  STL [R1+0x90], R18 ;  /* 0x0000901201007387 */ /* 0x0003e80000100800 */
[----:B------:R0:W2:Y:S04]  /*0800*/  LDG.E.U16 R10, desc[UR8][R4.64] ;  /* 0x00000008040a7981 */ /* 0x0000a8000c1e1500 */
[----:B-1----:R1:W2:Y:S01]  /*0810*/  LDG.E.U16 R18, desc[UR8][R8.64] ;  /* 0x0000000808127981 */ /* 0x0022a2000c1e1500 */
[----:B------:R-:W-:-:S04]  /*0820*/  IMAD R15, R40, 0x2, R7 ;  /* 0x00000002280f7824 */ /* 0x000fc800078e0207 */
[----:B------:R-:W-:Y:S01]  /*0830*/  IMAD R17, R40, 0x2, R15 ;  /* 0x0000000228117824 */ /* 0x000fe200078e020f */
[----:B------:R-:W-:-:S04]  /*0840*/  LEA R6, P1, R15, R32, 0x1 ;  /* 0x000000200f067211 */ /* 0x000fc800078208ff */
[-C--:B------:R-:W-:Y:S02]  /*0850*/  LEA R2, P0, R17, R32.reuse, 0x1 ;  /* 0x0000002011027211 */ /* 0x080fe400078008ff */
[C---:B0-----:R-:W-:Y:S02]  /*0860*/  LEA R11, R40.reuse, R17, 0x1 ;  /* 0x00000011280b7211 */ /* 0x041fe400078e08ff */
[-C--:B------:R-:W-:Y:S02]  /*0870*/  LEA.HI.X.SX32 R7, R15, R27.reuse, 0x1, P1 ;  /* 0x0000001b0f077211 */ /* 0x080fe400008f0eff */
[-C--:B------:R-:W-:Y:S01]  /*0880*/  LEA.HI.X.SX32 R3, R17, R27.reuse, 0x1, P0 ;  /* 0x0000001b11037211 */ /* 0x080fe200000f0eff */
[----:B------:R-:W-:Y:S01]  /*0890*/  STL [R1+0xf4], R23 ;  /* 0x0000f41701007387 */ /* 0x000fe20000100800 */
[C---:B------:R-:W-:Y:S01]  /*08a0*/  LEA R4, P0, R11.reuse, R32, 0x1 ;  /* 0x000000200b047211 */ /* 0x040fe200078008ff */
[----:B-1----:R-:W-:Y:S02]  /*08b0*/  IMAD R9, R40, 0x2, R11 ;  /* 0x0000000228097824 */ /* 0x002fe400078e020b */
[----:B------:R-:W-:Y:S01]  /*08c0*/  STL [R1+0x118], R22 ;  /* 0x0001181601007387 */ /* 0x000fe20000100800 */
[----:B------:R-:W-:-:S03]  /*08d0*/  LEA.HI.X.SX32 R5, R11, R27, 0x1, P0 ;  /* 0x0000001b0b057211 */ /* 0x000fc600000f0eff */
[----:B---3--:R-:W-:Y:S04]  /*08e0*/  STL [R1+0x84], R21 ;  /* 0x0000841501007387 */ /* 0x008fe80000100800 */
[----:B------:R-:W3:Y:S04]  /*08f0*/  LDG.E.U16 R15, desc[UR8][R6.64] ;  /* 0x00000008060f7981 */ /* 0x000ee8000c1e1500 */
[----:B------:R0:W-:Y:S04]  /*0900*/  STL [R1+0x80], R14 ;  /* 0x0000800e01007387 */ /* 0x0001e80000100800 */
[----:B------:R-:W3:Y:S04]  /*0910*/  LDG.E.U16 R12, desc[UR8][R4.64] ;  /* 0x00000008040c7981 */ /* 0x000ee8000c1e1500 */
[----:B0-----:R0:W3:Y:S02]  /*0920*/  LDG.E.U16 R14, desc[UR8][R2.64] ;  /* 0x00000008020e7981 */ /* 0x0010e4000c1e1500 */
[----:B0-----:R-:W-:-:S04]  /*0930*/  LEA R2, P0, R9, R32, 0x1 ;  /* 0x0000002009027211 */ /* 0x001fc800078008ff */
[----:B------:R-:W-:Y:S01]  /*0940*/  LEA.HI.X.SX32 R3, R9, R27, 0x1, P0 ;  /* 0x0000001b09037211 */ /* 0x000fe200000f0eff */
[----:B------:R-:W-:-:S04]  /*0950*/  IMAD R11, R40, 0x2, R9 ;  /* 0x00000002280b7824 */ /* 0x000fc800078e0209 */
[----:B------:R0:W3:Y:S01]  /*0960*/  LDG.E.U16 R8, desc[UR8][R2.64] ;  /* 0x0000000802087981 */ /* 0x0000e2000c1e1500 */
[----:B------:R-:W-:Y:S01]  /*0970*/  IMAD R13, R40, 0x2, R11 ;  /* 0x00000002280d7824 */ /* 0x000fe200078e020b */
[----:B------:R-:W-:-:S03]  /*0980*/  LEA R6, P1, R11, R32, 0x1 ;  /* 0x000000200b067211 */ /* 0x000fc600078208ff */
[C---:B------:R-:W-:Y:S01]  /*0990*/  IMAD R9, R40.reuse, 0x2, R13 ;  /* 0x0000000228097824 */ /* 0x040fe200078e020d */
[-C--:B------:R-:W-:Y:S02]  /*09a0*/  LEA R4, P0, R13, R32.reuse, 0x1 ;  /* 0x000000200d047211 */ /* 0x080fe400078008ff */
[-C--:B------:R-:W-:Y:S01]  /*09b0*/  LEA.HI.X.SX32 R7, R11, R27.reuse, 0x1, P1 ;  /* 0x0000001b0b077211 */ /* 0x080fe200008f0eff */
[----:B------:R-:W-:Y:S01]  /*09c0*/  IMAD R11, R40, 0x2, R9 ;  /* 0x00000002280b7824 */ /* 0x000fe200078e0209 */
[----:B------:R-:W-:Y:S02]  /*09d0*/  LEA.HI.X.SX32 R5, R13, R27, 0x1, P0 ;  /* 0x0000001b0d057211 */ /* 0x000fe400000f0eff */
[----:B0-----:R-:W-:-:S03]  /*09e0*/  LEA R2, P0, R9, R32, 0x1 ;  /* 0x0000002009027211 */ /* 0x001fc600078008ff */
[----:B------:R0:W3:Y:S01]  /*09f0*/  LDG.E.U16 R17, desc[UR8][R4.64] ;  /* 0x0000000804117981 */ /* 0x0000e2000c1e1500 */
[----:B------:R-:W-:Y:S02]  /*0a00*/  LEA.HI.X.SX32 R3, R9, R27, 0x1, P0 ;  /* 0x0000001b09037211 */ /* 0x000fe400000f0eff */
[----:B0-----:R-:W-:-:S04]  /*0a10*/  LEA R4, P0, R11, R32, 0x1 ;  /* 0x000000200b047211 */ /* 0x001fc800078008ff */
[----:B------:R-:W-:Y:S01]  /*0a20*/  LEA.HI.X.SX32 R5, R11, R27, 0x1, P0 ;  /* 0x0000001b0b057211 */ /* 0x000fe200000f0eff */
[----:B----4-:R-:W-:Y:S04]  /*0a30*/  STL [R1+0xf0], R20 ;  /* 0x0000f01401007387 */ /* 0x010fe80000100800 */
[----:B-----5:R-:W-:Y:S04]  /*0a40*/  STL [R1+0x114], R19 ;  /* 0x0001141301007387 */ /* 0x020fe80000100800 */
[----:B--2---:R0:W-:Y:S04]  /*0a50*/  STL [R1+0x74], R0 ;  /* 0x0000740001007387 */ /* 0x0041e80000100800 */
[----:B0-----:R0:W2:Y:S04]  /*0a60*/  LDG.E.U16 R0, desc[UR8][R6.64] ;  /* 0x0000000806007981 */ /* 0x0010a8000c1e1500 */
[----:B------:R-:W-:Y:S04]  /*0a70*/  STL [R1+0x70], R18 ;  /* 0x0000701201007387 */ /* 0x000fe80000100800 */
[----:B------:R1:W-:Y:S04]  /*0a80*/  STL [R1+0xec], R16 ;  /* 0x0000ec1001007387 */ /* 0x0003e80000100800 */
[----:B------:R4:W-:Y:S04]  /*0a90*/  STL [R1+0x110], R10 ;  /* 0x0001100a01007387 */ /* 0x0009e80000100800 */
[----:B-1----:R1:W5:Y:S04]  /*0aa0*/  LDG.E.U16 R16, desc[UR8][R2.64] ;  /* 0x0000000802107981 */ /* 0x002368000c1e1500 */
[----:B----4-:R4:W5:Y:S01]  /*0ab0*/  LDG.E.U16 R10, desc[UR8][R4.64] ;  /* 0x00000008040a7981 */ /* 0x010962000c1e1500 */
[----:B------:R-:W-:-:S05]  /*0ac0*/  IMAD R9, R40, 0x2, R11 ;  /* 0x0000000228097824 */ /* 0x000fca00078e020b */
[CC--:B0-----:R-:W-:Y:S02]  /*0ad0*/  LEA R6, P1, R9.reuse, R32.reuse, 0x1 ;  /* 0x0000002009067211 */ /* 0x0c1fe400078208ff */
[C---:B------:R-:W-:Y:S02]  /*0ae0*/  LEA R13, R40.reuse, R9, 0x1 ;  /* 0x00000009280d7211 */ /* 0x040fe400078e08ff */
[----:B------:R-:W-:Y:S02]  /*0af0*/  LEA.HI.X.SX32 R7, R9, R27, 0x1, P1 ;  /* 0x0000001b09077211 */ /* 0x000fe400008f0eff */
[----:B-1----:R-:W-:Y:S01]  /*0b00*/  LEA R2, P0, R13, R32, 0x1 ;  /* 0x000000200d027211 */ /* 0x002fe200078008ff */
[----:B------:R-:W-:-:S03]  /*0b10*/  IMAD R9, R40, 0x2, R13 ;  /* 0x0000000228097824 */ /* 0x000fc600078e020d */
[-C--:B------:R-:W-:Y:S01]  /*0b20*/  LEA.HI.X.SX32 R3, R13, R27.reuse, 0x1, P0 ;  /* 0x0000001b0d037211 */ /* 0x080fe200000f0eff */
[----:B------:R-:W-:Y:S01]  /*0b30*/  IMAD R11, R40, 0x2, R9 ;  /* 0x00000002280b7824 */ /* 0x000fe200078e0209 */
[CC--:B----4-:R-:W-:Y:S01]  /*0b40*/  LEA R4, P0, R9.reuse, R32.reuse, 0x1 ;  /* 0x0000002009047211 */ /* 0x0d0fe200078008ff */
[----:B---3--:R0:W-:Y:S03]  /*0b50*/  STL [R1+0x64], R15 ;  /* 0x0000640f01007387 */ /* 0x0081e60000100800 */
[----:B------:R-:W-:Y:S01]  /*0b60*/  LEA.HI.X.SX32 R5, R9, R27, 0x1, P0 ;  /* 0x0000001b09057211 */ /* 0x000fe200000f0eff */
[----:B------:R1:W-:Y:S04]  /*0b70*/  STL [R1+0x60], R14 ;  /* 0x0000600e01007387 */ /* 0x0003e80000100800 */
[----:B0-----:R-:W3:Y:S04]  /*0b80*/  LDG.E.U16 R15, desc[UR8][R6.64] ;  /* 0x00000008060f7981 */ /* 0x001ee8000c1e1500 */
[----:B-1----:R0:W4:Y:S04]  /*0b90*/  LDG.E.U16 R14, desc[UR8][R2.64] ;  /* 0x00000008020e7981 */ /* 0x002128000c1e1500 */
[----:B------:R1:W-:Y:S01]  /*0ba0*/  STL [R1+0xe4], R12 ;  /* 0x0000e40c01007387 */ /* 0x0003e20000100800 */
[----:B0-----:R-:W-:-:S04]  /*0bb0*/  LEA R2, P0, R11, R32, 0x1 ;  /* 0x000000200b027211 */ /* 0x001fc800078008ff */
[----:B------:R-:W-:Y:S01]  /*0bc0*/  LEA.HI.X.SX32 R3, R11, R27, 0x1, P0 ;  /* 0x0000001b0b037211 */ /* 0x000fe200000f0eff */
[----:B-1----:R0:W4:Y:S01]  /*0bd0*/  LDG.E.U16 R12, desc[UR8][R4.64] ;  /* 0x00000008040c7981 */ /* 0x002122000c1e1500 */
[----:B------:R-:W-:-:S03]  /*0be0*/  IMAD R9, R40, 0x2, R11 ;  /* 0x0000000228097824 */ /* 0x000fc600078e020b */
[----:B------:R1:W-:Y:S01]  /*0bf0*/  STL [R1+0x10c], R8 ;  /* 0x00010c0801007387 */ /* 0x0003e20000100800 */
[C---:B------:R-:W-:Y:S01]  /*0c00*/  IMAD R13, R40.reuse, 0x2, R9 ;  /* 0x00000002280d7824 */ /* 0x040fe200078e0209 */
[CC--:B------:R-:W-:Y:S02]  /*0c10*/  LEA R6, P1, R9.reuse, R32.reuse, 0x1 ;  /* 0x0000002009067211 */ /* 0x0c0fe400078208ff */
[----:B-1----:R1:W4:Y:S02]  /*0c20*/  LDG.E.U16 R8, desc[UR8][R2.64] ;  /* 0x0000000802087981 */ /* 0x002324000c1e1500 */
[----:B------:R-:W-:Y:S01]  /*0c30*/  LEA.HI.X.SX32 R7, R9, R27, 0x1, P1 ;  /* 0x0000001b09077211 */ /* 0x000fe200008f0eff */
[----:B------:R-:W-:Y:S01]  /*0c40*/  IMAD R9, R40, 0x2, R13 ;  /* 0x0000000228097824 */ /* 0x000fe200078e020d */
[----:B0-----:R-:W-:-:S03]  /*0c50*/  LEA R4, P0, R13, R32, 0x1 ;  /* 0x000000200d047211 */ /* 0x001fc600078008ff */
[----:B------:R-:W-:Y:S01]  /*0c60*/  IMAD R11, R40, 0x2, R9 ;  /* 0x00000002280b7824 */ /* 0x000fe200078e0209 */
[----:B------:R-:W-:Y:S02]  /*0c70*/  LEA.HI.X.SX32 R5, R13, R27, 0x1, P0 ;  /* 0x0000001b0d057211 */ /* 0x000fe400000f0eff */
[----:B-1----:R-:W-:-:S03]  /*0c80*/  LEA R2, P0, R9, R32, 0x1 ;  /* 0x0000002009027211 */ /* 0x002fc600078008ff */
[----:B------:R0:W4:Y:S01]  /*0c90*/  LDG.E.U16 R19, desc[UR8][R4.64] ;  /* 0x0000000804137981 */ /* 0x000122000c1e1500 */
[----:B------:R-:W-:-:S05]  /*0ca0*/  LEA.HI.X.SX32 R3, R9, R27, 0x1, P0 ;  /* 0x0000001b09037211 */ /* 0x000fca00000f0eff */
[----:B------:R-:W4:Y:S01]  /*0cb0*/  LDG.E.U16 R18, desc[UR8][R2.64] ;  /* 0x0000000802127981 */ /* 0x000f22000c1e1500 */
[----:B0-----:R-:W-:-:S04]  /*0cc0*/  LEA R4, P0, R11, R32, 0x1 ;  /* 0x000000200b047211 */ /* 0x001fc800078008ff */
[----:B------:R-:W-:Y:S01]  /*0cd0*/  LEA.HI.X.SX32 R5, R11, R27, 0x1, P0 ;  /* 0x0000001b0b057211 */ /* 0x000fe200000f0eff */
[----:B--2---:R0:W-:Y:S04]  /*0ce0*/  STL [R1+0x5c], R0 ;  /* 0x00005c0001007387 */ /* 0x0041e80000100800 */
[----:B0-----:R0:W2:Y:S04]  /*0cf0*/  LDG.E.U16 R0, desc[UR8][R6.64] ;  /* 0x0000000806007981 */ /* 0x0010a8000c1e1500 */
[----:B------:R-:W-:Y:S04]  /*0d00*/  STL [R1+0x54], R17 ;  /* 0x0000541101007387 */ /* 0x000fe80000100800 */
[----:B-----5:R-:W-:Y:S04]  /*0d10*/  STL [R1+0xe0], R16 ;  /* 0x0000e01001007387 */ /* 0x020fe80000100800 */
[----:B------:R1:W-:Y:S04]  /*0d20*/  STL [R1+0x108], R10 ;  /* 0x0001080a01007387 */ /* 0x0003e80000100800 */
[----:B-1----:R1:W5:Y:S01]  /*0d30*/  LDG.E.U16 R10, desc[UR8][R4.64] ;  /* 0x00000008040a7981 */ /* 0x002362000c1e1500 */
[----:B------:R-:W-:-:S04]  /*0d40*/  LEA R9, R40, R11, 0x1 ;  /* 0x0000000b28097211 */ /* 0x000fc800078e08ff */
[----:B0-----:R-:W-:Y:S01]  /*0d50*/  LEA R6, P1, R9, R32, 0x1 ;  /* 0x0000002009067211 */ /* 0x001fe200078208ff */
[----:B------:R-:W-:-:S03]  /*0d60*/  IMAD R13, R40, 0x2, R9 ;  /* 0x00000002280d7824 */ /* 0x000fc600078e0209 */
[----:B------:R-:W-:Y:S01]  /*0d70*/  LEA.HI.X.SX32 R7, R9, R27, 0x1, P1 ;  /* 0x0000001b09077211 */ /* 0x000fe200008f0eff */
[----:B------:R-:W-:Y:S01]  /*0d80*/  IMAD R9, R40, 0x2, R13 ;  /* 0x0000000228097824 */ /* 0x000fe200078e020d */
[----:B------:R-:W-:-:S03]  /*0d90*/  LEA R2, P0, R13, R32, 0x1 ;  /* 0x000000200d027211 */ /* 0x000fc600078008ff */
[C---:B------:R-:W-:Y:S01]  /*0da0*/  IMAD R11, R40.reuse, 0x2, R9 ;  /* 0x00000002280b7824 */ /* 0x040fe200078e0209 */
[-C--:B------:R-:W-:Y:S01]  /*0db0*/  LEA.HI.X.SX32 R3, R13, R27.reuse, 0x1, P0 ;  /* 0x0000001b0d037211 */ /* 0x080fe200000f0eff */
[----:B------:R0:W5:Y:S01]  /*0dc0*/  LDG.E.U16 R16, desc[UR8][R6.64] ;  /* 0x0000000806107981 */ /* 0x000162000c1e1500 */
[CC--:B-1----:R-:W-:Y:S01]  /*0dd0*/  LEA R4, P0, R9.reuse, R32.reuse, 0x1 ;  /* 0x0000002009047211 */ /* 0x0c2fe200078008ff */
[C---:B------:R-:W-:Y:S02]  /*0de0*/  IMAD R13, R40.reuse, 0x2, R11 ;  /* 0x00000002280d7824 */ /* 0x040fe400078e020b */
[----:B---3--:R1:W-:Y:S01]  /*0df0*/  STL [R1+0x50], R15 ;  /* 0x0000500f01007387 */ /* 0x0083e20000100800 */
[----:B------:R-:W-:Y:S01]  /*0e00*/  LEA.HI.X.SX32 R5, R9, R27, 0x1, P0 ;  /* 0x0000001b09057211 */ /* 0x000fe200000f0eff */
[----:B------:R-:W-:Y:S02]  /*0e10*/  IMAD R9, R40, 0x2, R13 ;  /* 0x0000000228097824 */ /* 0x000fe400078e020d */
[----:B----4-:R3:W-:Y:S04]  /*0e20*/  STL [R1+0x4c], R14 ;  /* 0x00004c0e01007387 */ /* 0x0107e80000100800 */
[----:B-1----:R1:W4:Y:S01]  /*0e30*/  LDG.E.U16 R15, desc[UR8][R2.64] ;  /* 0x00000008020f7981 */ /* 0x002322000c1e1500 */
[----:B0-----:R-:W-:-:S04]  /*0e40*/  LEA R6, P1, R13, R32, 0x1 ;  /* 0x000000200d067211 */ /* 0x001fc800078208ff */
[-C--:B------:R-:W-:Y:S02]  /*0e50*/  LEA.HI.X.SX32 R7, R13, R27.reuse, 0x1, P1 ;  /* 0x0000001b0d077211 */ /* 0x080fe400008f0eff */
[CC--:B-1----:R-:W-:Y:S01]  /*0e60*/  LEA R2, P0, R11.reuse, R32.reuse, 0x1 ;  /* 0x000000200b027211 */ /* 0x0c2fe200078008ff */
[----:B------:R0:W-:Y:S03]  /*0e70*/  STL [R1+0xdc], R12 ;  /* 0x0000dc0c01007387 */ /* 0x0001e60000100800 */
[----:B------:R-:W-:Y:S01]  /*0e80*/  LEA.HI.X.SX32 R3, R11, R27, 0x1, P0 ;  /* 0x0000001b0b037211 */ /* 0x000fe200000f0eff */
[----:B---3--:R-:W3:Y:S04]  /*0e90*/  LDG.E.U16 R14, desc[UR8][R6.64] ;  /* 0x00000008060e7981 */ /* 0x008ee8000c1e1500 */
[----:B------:R-:W3:Y:S04]  /*0ea0*/  LDG.E.U16 R17, desc[UR8][R2.64] ;  /* 0x0000000802117981 */ /* 0x000ee8000c1e1500 */
[----:B0-----:R0:W3:Y:S04]  /*0eb0*/  LDG.E.U16 R12, desc[UR8][R4.64] ;  /* 0x00000008040c7981 */ /* 0x0010e8000c1e1500 */
[----:B------:R1:W-:Y:S01]  /*0ec0*/  STL [R1+0xf8], R8 ;  /* 0x0000f80801007387 */ /* 0x0003e20000100800 */
[----:B0-----:R-:W-:Y:S01]  /*0ed0*/  LEA R4, P0, R9, R32, 0x1 ;  /* 0x0000002009047211 */ /* 0x001fe200078008ff */
[----:B-1----:R-:W-:-:S03]  /*0ee0*/  IMAD R8, R40, 0x2, R9 ;  /* 0x0000000228087824 */ /* 0x002fc600078e0209 */
[----:B------:R-:W-:Y:S02]  /*0ef0*/  LEA.HI.X.SX32 R5, R9, R27, 0x1, P0 ;  /* 0x0000001b09057211 */ /* 0x000fe400000f0eff */
[----:B------:R-:W-:-:S03]  /*0f00*/  LEA R2, P0, R8, R32, 0x1 ;  /* 0x0000002008027211 */ /* 0x000fc600078008ff */
[----:B------:R0:W3:Y:S01]  /*0f10*/  LDG.E.U16 R13, desc[UR8][R4.64] ;  /* 0x00000008040d7981 */ /* 0x0000e2000c1e1500 */
[----:B------:R-:W-:-:S05]  /*0f20*/  LEA.HI.X.SX32 R3, R8, R27, 0x1, P0 ;  /* 0x0000001b08037211 */ /* 0x000fca00000f0eff */
[----:B------:R1:W3:Y:S04]  /*0f30*/  LDG.E.U16 R11, desc[UR8][R2.64] ;  /* 0x00000008020b7981 */ /* 0x0002e8000c1e1500 */
[----:B--2---:R2:W-:Y:S02]  /*0f40*/  STL [R1+0x44], R0 ;  /* 0x0000440001007387 */ /* 0x0045e40000100800 */
[----:B--2---:R-:W-:-:S04]  /*0f50*/  LEA R0, R40, R8, 0x1 ;  /* 0x0000000828007211 */ /* 0x004fc800078e08ff */
[C---:B0-----:R-:W-:Y:S01]  /*0f60*/  LEA R4, P0, R0.reuse, R32, 0x1 ;  /* 0x0000002000047211 */ /* 0x041fe200078008ff */
[----:B------:R-:W-:Y:S03]  /*0f70*/  STL [R1+0x40], R19 ;  /* 0x0000401301007387 */ /* 0x000fe60000100800 */
[----:B------:R-:W-:Y:S01]  /*0f80*/  LEA.HI.X.SX32 R5, R0, R27, 0x1, P0 ;  /* 0x0000001b00057211 */ /* 0x000fe200000f0eff */
[----:B------:R-:W-:Y:S04]  /*0f90*/  STL [R1+0xd4], R18 ;  /* 0x0000d41201007387 */ /* 0x000fe80000100800 */
[----:B-----5:R0:W-:Y:S04]  /*0fa0*/  STL [R1+0xe8], R10 ;  /* 0x0000e80a01007387 */ /* 0x0201e80000100800 */
[----:B0-----:R0:W2:Y:S01]  /*0fb0*/  LDG.E.U16 R10, desc[UR8][R4.64] ;  /* 0x00000008040a7981 */ /* 0x0010a2000c1e1500 */
[----:B------:R-:W-:-:S04]  /*0fc0*/  IMAD R7, R40, 0x2, R0 ;  /* 0x0000000228077824 */ /* 0x000fc800078e0200 */
[----:B------:R-:W-:Y:S01]  /*0fd0*/  IMAD R8, R40, 0x2, R7 ;  /* 0x0000000228087824 */ /* 0x000fe200078e0207 */
[----:B------:R-:W-:-:S03]  /*0fe0*/  LEA R6, P1, R7, R32, 0x1 ;  /* 0x0000002007067211 */ /* 0x000fc600078208ff */
[----:B------:R-:W-:Y:S01]  /*0ff0*/  IMAD R0, R40, 0x2, R8 ;  /* 0x0000000228007824 */ /* 0x000fe200078e0208 */
[-C--:B------:R-:W-:Y:S02]  /*1000*/  LEA.HI.X.SX32 R7, R7, R27.reuse, 0x1, P1 ;  /* 0x0000001b07077211 */ /* 0x080fe400008f0eff */
[CC--:B-1----:R-:W-:Y:S01]  /*1010*/  LEA R2, P0, R8.reuse, R32.reuse, 0x1 ;  /* 0x0000002008027211 */ /* 0x0c2fe200078008ff */
[----:B------:R1:W-:Y:S03]  /*1020*/  STL [R1+0x3c], R16 ;  /* 0x00003c1001007387 */ /* 0x0003e60000100800 */
[-C--:B------:R-:W-:Y:S01]  /*1030*/  LEA.HI.X.SX32 R3, R8, R27.reuse, 0x1, P0 ;  /* 0x0000001b08037211 */ /* 0x080fe200000f0eff */
[----:B------:R-:W-:Y:S01]  /*1040*/  IMAD R8, R40, 0x2, R0 ;  /* 0x0000000228087824 */ /* 0x000fe200078e0200 */
[C---:B0-----:R-:W-:Y:S01]  /*1050*/  LEA R4, P0, R0.reuse, R32, 0x1 ;  /* 0x0000002000047211 */ /* 0x041fe200078008ff */
[----:B----4-:R0:W-:Y:S04]  /*1060*/  STL [R1+0x34], R15 ;  /* 0x0000340f01007387 */ /* 0x0101e80000100800 */
[----:B-1----:R1:W4:Y:S01]  /*1070*/  LDG.E.U16 R16, desc[UR8][R6.64] ;  /* 0x0000000806107981 */ /* 0x002322000c1e1500 */
[----:B------:R-:W-:-:S03]  /*1080*/  LEA.HI.X.SX32 R5, R0, R27, 0x1, P0 ;  /* 0x0000001b00057211 */ /* 0x000fc600000f0eff */
[----:B0-----:R0:W5:Y:S01]  /*1090*/  LDG.E.U16 R15, desc[UR8][R2.64] ;  /* 0x00000008020f7981 */ /* 0x001162000c1e1500 */
[----:B-1----:R-:W-:-:S04]  /*10a0*/  IMAD R7, R40, 0x2, R8 ;  /* 0x0000000228077824 */ /* 0x002fc800078e0208 */
[----:B------:R-:W-:Y:S01]  /*10b0*/  IMAD R0, R40, 0x2, R7 ;  /* 0x0000000228007824 */ /* 0x000fe200078e0207 */
[CC--:B------:R-:W-:Y:S02]  /*10c0*/  LEA R6, P1, R7.reuse, R32.reuse, 0x1 ;  /* 0x0000002007067211 */ /* 0x0c0fe400078208ff */
[C---:B0-----:R-:W-:Y:S01]  /*10d0*/  LEA R2, P0, R8.reuse, R32, 0x1 ;  /* 0x0000002008027211 */ /* 0x041fe200078008ff */
[----:B---3--:R0:W-:Y:S01]  /*10e0*/  STL [R1+0xd0], R12 ;  /* 0x0000d00c01007387 */ /* 0x0081e20000100800 */
[-C--:B------:R-:W-:Y:S02]  /*10f0*/  LEA.HI.X.SX32 R7, R7, R27.reuse, 0x1, P1 ;  /* 0x0000001b07077211 */ /* 0x080fe400008f0eff */
[----:B------:R-:W-:Y:S02]  /*1100*/  LEA.HI.X.SX32 R3, R8, R27, 0x1, P0 ;  /* 0x0000001b08037211 */ /* 0x000fe400000f0eff */
[----:B------:R-:W-:Y:S01]  /*1110*/  LEA R8, R40, R0, 0x1 ;  /* 0x0000000028087211 */ /* 0x000fe200078e08ff */
[----:B0-----:R0:W3:Y:S04]  /*1120*/  LDG.E.U16 R12, desc[UR8][R4.64] ;  /* 0x00000008040c7981 */ /* 0x0010e8000c1e1500 */
[----:B------:R-:W-:Y:S04]  /*1130*/  STL [R1+0xd8], R17 ;  /* 0x0000d81101007387 */ /* 0x000fe80000100800 */
[----:B------:R1:W3:Y:S01]  /*1140*/  LDG.E.U16 R9, desc[UR8][R2.64] ;  /* 0x0000000802097981 */ /* 0x0002e2000c1e1500 */
[----:B0-----:R-:W-:-:S03]  /*1150*/  LEA R4, P0, R0, R32, 0x1 ;  /* 0x0000002000047211 */ /* 0x001fc600078008ff */
[----:B------:R0:W-:Y:S01]  /*1160*/  STL [R1+0x30], R14 ;  /* 0x0000300e01007387 */ /* 0x0001e20000100800 */
[-C--:B------:R-:W-:Y:S02]  /*1170*/  LEA.HI.X.SX32 R5, R0, R27.reuse, 0x1, P0 ;  /* 0x0000001b00057211 */ /* 0x080fe400000f0eff */
[C---:B-1----:R-:W-:Y:S01]  /*1180*/  LEA R2, P0, R8.reuse, R32, 0x1 ;  /* 0x0000002008027211 */ /* 0x042fe200078008ff */
[----:B------:R1:W-:Y:S04]  /*1190*/  STL [R1+0x2c], R13 ;  /* 0x00002c0d01007387 */ /* 0x0003e80000100800 */
[----:B0-----:R-:W3:Y:S01]  /*11a0*/  LDG.E.U16 R14, desc[UR8][R6.64] ;  /* 0x00000008060e7981 */ /* 0x001ee2000c1e1500 */
[----:B------:R-:W-:-:S03]  /*11b0*/  LEA.HI.X.SX32 R3, R8, R27, 0x1, P0 ;  /* 0x0000001b08037211 */ /* 0x000fc600000f0eff */
[----:B-1----:R0:W3:Y:S01]  /*11c0*/  LDG.E.U16 R13, desc[UR8][R4.64] ;  /* 0x00000008040d7981 */ /* 0x0020e2000c1e1500 */
[----:B------:R-:W-:-:S03]  /*11d0*/  IMAD R0, R40, 0x2, R8 ;  /* 0x0000000228007824 */ /* 0x000fc600078e0208 */
[----:B------:R1:W-:Y:S04]  /*11e0*/  STL [R1+0xcc], R11 ;  /* 0x0000cc0b01007387 */ /* 0x0003e80000100800 */
[----:B-1----:R1:W3:Y:S01]  /*11f0*/  LDG.E.U16 R11, desc[UR8][R2.64] ;  /* 0x00000008020b7981 */ /* 0x0022e2000c1e1500 */
[----:B0-----:R-:W-:-:S04]  /*1200*/  LEA R4, P0, R0, R32, 0x1 ;  /* 0x0000002000047211 */ /* 0x001fc800078008ff */
[----:B------:R-:W-:Y:S01]  /*1210*/  LEA.HI.X.SX32 R5, R0, R27, 0x1, P0 ;  /* 0x0000001b00057211 */ /* 0x000fe200000f0eff */
[----:B--2---:R0:W-:Y:S04]  /*1220*/  STL [R1+0xc8], R10 ;  /* 0x0000c80a01007387 */ /* 0x0041e80000100800 */
[----:B0-----:R0:W2:Y:S01]  /*1230*/  LDG.E.U16 R10, desc[UR8][R4.64] ;  /* 0x00000008040a7981 */ /* 0x0010a2000c1e1500 */
[----:B------:R-:W-:-:S04]  /*1240*/  IMAD R7, R40, 0x2, R0 ;  /* 0x0000000228077824 */ /* 0x000fc800078e0200 */
[----:B------:R-:W-:Y:S01]  /*1250*/  IMAD R8, R40, 0x2, R7 ;  /* 0x0000000228087824 */ /* 0x000fe200078e0207 */
[----:B------:R-:W-:-:S03]  /*1260*/  LEA R6, P1, R7, R32, 0x1 ;  /* 0x0000002007067211 */ /* 0x000fc600078208ff */
[----:B------:R-:W-:Y:S01]  /*1270*/  IMAD R0, R40, 0x2, R8 ;  /* 0x0000000228007824 */ /* 0x000fe200078e0208 */
[CC--:B-1----:R-:W-:Y:S02]  /*1280*/  LEA R2, P0, R8.reuse, R32.reuse, 0x1 ;  /* 0x0000002008027211 */ /* 0x0c2fe400078008ff */
[-C--:B------:R-:W-:Y:S02]  /*1290*/  LEA.HI.X.SX32 R7, R7, R27.reuse, 0x1, P1 ;  /* 0x0000001b07077211 */ /* 0x080fe400008f0eff */
[----:B------:R-:W-:Y:S01]  /*12a0*/  LEA.HI.X.SX32 R3, R8, R27, 0x1, P0 ;  /* 0x0000001b08037211 */ /* 0x000fe200000f0eff */
[----:B------:R-:W-:Y:S01]  /*12b0*/  IMAD R8, R40, 0x2, R0 ;  /* 0x0000000228087824 */ /* 0x000fe200078e0200 */
[----:B----4-:R1:W-:Y:S01]  /*12c0*/  STL [R1+0x24], R16 ;  /* 0x0000241001007387 */ /* 0x0103e20000100800 */
[----:B0-----:R-:W-:-:S03]  /*12d0*/  LEA R4, P0, R0, R32, 0x1 ;  /* 0x0000002000047211 */ /* 0x001fc600078008ff */
[----:B-----5:R0:W-:Y:S01]  /*12e0*/  STL [R1+0x20], R15 ;  /* 0x0000200f01007387 */ /* 0x0201e20000100800 */
[----:B------:R-:W-:-:S03]  /*12f0*/  LEA.HI.X.SX32 R5, R0, R27, 0x1, P0 ;  /* 0x0000001b00057211 */ /* 0x000fc600000f0eff */
[----:B-1----:R1:W4:Y:S04]  /*1300*/  LDG.E.U16 R16, desc[UR8][R6.64] ;  /* 0x0000000806107981 */ /* 0x002328000c1e1500 */
[----:B0-----:R0:W5:Y:S01]  /*1310*/  LDG.E.U16 R15, desc[UR8][R2.64] ;  /* 0x00000008020f7981 */ /* 0x001162000c1e1500 */
[----:B-1----:R-:W-:Y:S01]  /*1320*/  IMAD R7, R40, 0x2, R8 ;  /* 0x0000000228077824 */ /* 0x002fe200078e0208 */
[----:B0-----:R-:W-:-:S04]  /*1330*/  LEA R2, P0, R8, R32, 0x1 ;  /* 0x0000002008027211 */ /* 0x001fc800078008ff */
[----:B------:R-:W-:Y:S01]  /*1340*/  LEA R0, R40, R7, 0x1 ;  /* 0x0000000728007211 */ /* 0x000fe200078e08ff */
[----:B---3--:R0:W-:Y:S01]  /*1350*/  STL [R1+0xbc], R12 ;  /* 0x0000bc0c01007387 */ /* 0x0081e20000100800 */
[CC--:B------:R-:W-:Y:S02]  /*1360*/  LEA R6, P1, R7.reuse, R32.reuse, 0x1 ;  /* 0x0000002007067211 */ /* 0x0c0fe400078208ff */
[-C--:B------:R-:W-:Y:S01]  /*1370*/  LEA.HI.X.SX32 R3, R8, R27.reuse, 0x1, P0 ;  /* 0x0000001b08037211 */ /* 0x080fe200000f0eff */
[----:B------:R-:W-:Y:S01]  /*1380*/  IMAD R8, R40, 0x2, R0 ;  /* 0x0000000228087824 */ /* 0x000fe200078e0200 */
[----:B------:R-:W-:Y:S01]  /*1390*/  LEA.HI.X.SX32 R7, R7, R27, 0x1, P1 ;  /* 0x0000001b07077211 */ /* 0x000fe200008f0eff */
[----:B0-----:R0:W3:Y:S04]  /*13a0*/  LDG.E.U16 R12, desc[UR8][R4.64] ;  /* 0x00000008040c7981 */ /* 0x0010e8000c1e1500 */
[----:B------:R1:W-:Y:S01]  /*13b0*/  STL [R1+0xb8], R9 ;  /* 0x0000b80901007387 */ /* 0x0003e20000100800 */
[----:B0-----:R-:W-:-:S04]  /*13c0*/  LEA R4, P0, R0, R32, 0x1 ;  /* 0x0000002000047211 */ /* 0x001fc800078008ff */
[----:B------:R-:W-:Y:S01]  /*13d0*/  LEA.HI.X.SX32 R5, R0, R27, 0x1, P0 ;  /* 0x0000001b00057211 */ /* 0x000fe200000f0eff */
[----:B------:R-:W-:Y:S01]  /*13e0*/  IMAD R0, R40, 0x2, R8 ;  /* 0x0000000228007824 */ /* 0x000fe200078e0208 */
[----:B-1----:R0:W3:Y:S04]  /*13f0*/  LDG.E.U16 R9, desc[UR8][R2.64] ;  /* 0x0000000802097981 */ /* 0x0020e8000c1e1500 */
[----:B------:R1:W-:Y:S01]  /*1400*/  STL [R1+0x1c], R14 ;  /* 0x00001c0e01007387 */ /* 0x0003e20000100800 */
[----:B0-----:R-:W-:-:S03]  /*1410*/  LEA R2, P0, R8, R32, 0x1 ;  /* 0x0000002008027211 */ /* 0x001fc600078008ff */
[----:B------:R0:W-:Y:S04]  /*1420*/  STL [R1+0x14], R13 ;  /* 0x0000140d01007387 */ /* 0x0001e80000100800 */
[----:B-1----:R1:W3:Y:S01]  /*1430*/  LDG.E.U16 R14, desc[UR8][R6.64] ;  /* 0x00000008060e7981 */ /* 0x0022e2000c1e1500 */
[----:B------:R-:W-:-:S03]  /*1440*/  LEA.HI.X.SX32 R3, R8, R27, 0x1, P0 ;  /* 0x0000001b08037211 */ /* 0x000fc600000f0eff */
[----:B0-----:R0:W3:Y:S01]  /*1450*/  LDG.E.U16 R13, desc[UR8][R4.64] ;  /* 0x00000008040d7981 */ /* 0x0010e2000c1e1500 */
[----:B-1----:R-:W-:-:S03]  /*1460*/  IMAD R7, R40, 0x2, R0 ;  /* 0x0000000228077824 */ /* 0x002fc600078e0200 */
[----:B------:R1:W-:Y:S01]  /*1470*/  STL [R1+0xac], R11 ;  /* 0x0000ac0b01007387 */ /* 0x0003e20000100800 */
[----:B------:R-:W-:Y:S01]  /*1480*/  IMAD R8, R40, 0x2, R7 ;  /* 0x0000000228087824 */ /* 0x000fe200078e0207 */
[CC--:B0-----:R-:W-:Y:S02]  /*1490*/  LEA R4, P0, R0.reuse, R32.reuse, 0x1 ;  /* 0x0000002000047211 */ /* 0x0c1fe400078008ff */
[C---:B------:R-:W-:Y:S02]  /*14a0*/  LEA R6, P1, R7.reuse, R32, 0x1 ;  /* 0x0000002007067211 */ /* 0x040fe400078208ff */
[-C--:B------:R-:W-:Y:S01]  /*14b0*/  LEA.HI.X.SX32 R5, R0, R27.reuse, 0x1, P0 ;  /* 0x0000001b00057211 */ /* 0x080fe200000f0eff */
[----:B-1----:R0:W3:Y:S01]  /*14c0*/  LDG.E.U16 R11, desc[UR8][R2.64] ;  /* 0x00000008020b7981 */ /* 0x0020e2000c1e1500 */
[----:B------:R-:W-:Y:S01]  /*14d0*/  LEA.HI.X.SX32 R7, R7, R27, 0x1, P1 ;  /* 0x0000001b07077211 */ /* 0x000fe200008f0eff */
[----:B------:R-:W-:-:S04]  /*14e0*/  IMAD R0, R40, 0x2, R8 ;  /* 0x0000000228007824 */ /* 0x000fc800078e0208 */
[----:B------:R1:W3:Y:S01]  /*14f0*/  LDG.E.U16 R61, desc[UR8][R6.64] ;  /* 0x00000008063d7981 */ /* 0x0002e2000c1e1500 */
[----:B0-----:R-:W-:-:S04]  /*1500*/  LEA R2, P0, R8, R32, 0x1 ;  /* 0x0000002008027211 */ /* 0x001fc800078008ff */
[----:B------:R-:W-:Y:S01]  /*1510*/  LEA.HI.X.SX32 R3, R8, R27, 0x1, P0 ;  /* 0x0000001b08037211 */ /* 0x000fe200000f0eff */
[----:B------:R-:W-:-:S04]  /*1520*/  IMAD R8, R40, 0x2, R0 ;  /* 0x0000000228087824 */ /* 0x000fc800078e0200 */
[----:B------:R-:W5:Y:S01]  /*1530*/  LDG.E.U16 R60, desc[UR8][R2.64] ;  /* 0x00000008023c7981 */ /* 0x000f62000c1e1500 */
[----:B-1----:R-:W-:-:S04]  /*1540*/  LEA R7, R40, R8, 0x1 ;  /* 0x0000000828077211 */ /* 0x002fc800078e08ff */
[-C--:B------:R-:W-:Y:S01]  /*1550*/  LEA R6, P1, R7, R32.reuse, 0x1 ;  /* 0x0000002007067211 */ /* 0x080fe200078208ff */
[----:B--2---:R0:W-:Y:S04]  /*1560*/  STL [R1+0xa8], R10 ;  /* 0x0000a80a01007387 */ /* 0x0041e80000100800 */
[----:B0-----:R0:W2:Y:S02]  /*1570*/  LDG.E.U16 R10, desc[UR8][R4.64] ;  /* 0x00000008040a7981 */ /* 0x0010a4000c1e1500 */
[----:B0-----:R-:W-:-:S04]  /*1580*/  LEA R4, P0, R0, R32, 0x1 ;  /* 0x0000002000047211 */ /* 0x001fc800078008ff */
[-C--:B------:R-:W-:Y:S01]  /*1590*/  LEA.HI.X.SX32 R5, R0, R27.reuse, 0x1, P0 ;  /* 0x0000001b00057211 */ /* 0x080fe200000f0eff */
[----:B------:R-:W-:Y:S01]  /*15a0*/  IMAD R0, R40, 0x2, R7 ;  /* 0x0000000228007824 */ /* 0x000fe200078e0207 */
[----:B------:R-:W-:-:S05]  /*15b0*/  LEA.HI.X.SX32 R7, R7, R27, 0x1, P1 ;  /* 0x0000001b07077211 */ /* 0x000fca00008f0eff */
[----:B------:R-:W2:Y:S01]  /*15c0*/  LDG.E.U16 R57, desc[UR8][R6.64] ;  /* 0x0000000806397981 */ /* 0x000ea2000c1e1500 */
[----:B------:R-:W-:-:S03]  /*15d0*/  LEA R2, P0, R8, R32, 0x1 ;  /* 0x0000002008027211 */ /* 0x000fc600078008ff */
[----:B----4-:R-:W-:Y:S01]  /*15e0*/  STL [R1+0x10], R16 ;  /* 0x0000101001007387 */ /* 0x010fe20000100800 */
[----:B------:R-:W-:Y:S01]  /*15f0*/  LEA.HI.X.SX32 R3, R8, R27, 0x1, P0 ;  /* 0x0000001b08037211 */ /* 0x000fe200000f0eff */
[----:B------:R-:W-:Y:S02]  /*1600*/  IMAD R8, R40, 0x2, R0 ;  /* 0x0000000228087824 */ /* 0x000fe400078e0200 */
[----:B---3--:R-:W-:Y:S04]  /*1610*/  STL [R1+0x248], R61 ;  /* 0x0002483d01007387 */ /* 0x008fe80000100800 */
[----:B-----5:R-:W-:Y:S04]  /*1620*/  STL [R1+0xc], R15 ;  /* 0x00000c0f01007387 */ /* 0x020fe80000100800 */
[----:B------:R-:W-:Y:S04]  /*1630*/  STL [R1+0x24c], R60 ;  /* 0x00024c3c01007387 */ /* 0x000fe80000100800 */
[----:B------:R0:W-:Y:S04]  /*1640*/  STL [R1+0x9c], R12 ;  /* 0x00009c0c01007387 */ /* 0x0001e80000100800 */
[----:B0-----:R0:W3:Y:S04]  /*1650*/  LDG.E.U16 R12, desc[UR8][R4.64] ;  /* 0x00000008040c7981 */ /* 0x0010e8000c1e1500 */
[----:B------:R1:W-:Y:S01]  /*1660*/  STL [R1+0x98], R9 ;  /* 0x0000980901007387 */ /* 0x0003e20000100800 */
[----:B0-----:R-:W-:-:S04]  /*1670*/  LEA R4, P0, R0, R32, 0x1 ;  /* 0x0000002000047211 */ /* 0x001fc800078008ff */
[----:B------:R-:W-:Y:S01]  /*1680*/  LEA.HI.X.SX32 R5, R0, R27, 0x1, P0 ;  /* 0x0000001b00057211 */ /* 0x000fe200000f0eff */
[C---:B------:R-:W-:Y:S01]  /*1690*/  IMAD R0, R40.reuse, 0x2, R8 ;  /* 0x0000000228007824 */ /* 0x040fe200078e0208 */
[----:B-1----:R0:W4:Y:S03]  /*16a0*/  LDG.E.U16 R9, desc[UR8][R2.64] ;  /* 0x0000000802097981 */ /* 0x002126000c1e1500 */
[----:B------:R-:W-:Y:S01]  /*16b0*/  IMAD R7, R40, 0x2, R0 ;  /* 0x0000000228077824 */ /* 0x000fe200078e0200 */
[----:B------:R1:W5:Y:S01]  /*16c0*/  LDG.E.U16 R56, desc[UR8][R4.64] ;  /* 0x0000000804387981 */ /* 0x000362000c1e1500 */
[----:B0-----:R-:W-:-:S03]  /*16d0*/  LEA R2, P0, R8, R32, 0x1 ;  /* 0x0000002008027211 */ /* 0x001fc600078008ff */
[----:B------:R-:W-:Y:S01]  /*16e0*/  STL [R1+0x4], R14 ;  /* 0x0000040e01007387 */ /* 0x000fe20000100800 */
[-C--:B------:R-:W-:Y:S01]  /*16f0*/  LEA.HI.X.SX32 R3, R8, R27.reuse, 0x1, P0 ;  /* 0x0000001b08037211 */ /* 0x080fe200000f0eff */
[----:B------:R-:W-:Y:S01]  /*1700*/  IMAD R8, R40, 0x2, R7 ;  /* 0x0000000228087824 */ /* 0x000fe200078e0207 */
[CC--:B-1----:R-:W-:Y:S01]  /*1710*/  LEA R4, P0, R0.reuse, R32.reuse, 0x1 ;  /* 0x0000002000047211 */ /* 0x0c2fe200078008ff */
[----:B------:R-:W-:Y:S01]  /*1720*/  STL [R1], R13 ;  /* 0x0000000d01007387 */ /* 0x000fe20000100800 */
[C---:B------:R-:W-:Y:S02]  /*1730*/  LEA R6, P1, R7.reuse, R32, 0x1 ;  /* 0x0000002007067211 */ /* 0x040fe400078208ff */
[-C--:B------:R-:W-:Y:S02]  /*1740*/  LEA.HI.X.SX32 R5, R0, R27.reuse, 0x1, P0 ;  /* 0x0000001b00057211 */ /* 0x080fe400000f0eff */
[----:B------:R-:W-:-:S05]  /*1750*/  LEA.HI.X.SX32 R7, R7, R27, 0x1, P1 ;  /* 0x0000001b07077211 */ /* 0x000fca00008f0eff */
[----:B------:R-:W3:Y:S04]  /*1760*/  LDG.E.U16 R55, desc[UR8][R6.64] ;  /* 0x0000000806377981 */ /* 0x000ee8000c1e1500 */
[----:B--2---:R-:W-:Y:S04]  /*1770*/  STL [R1+0x250], R57 ;  /* 0x0002503901007387 */ /* 0x004fe80000100800 */
[----:B------:R0:W-:Y:S04]  /*1780*/  STL [R1+0x8c], R11 ;  /* 0x00008c0b01007387 */ /* 0x0001e80000100800 */
[----:B0-----:R0:W2:Y:S02]  /*1790*/  LDG.E.U16 R11, desc[UR8][R2.64] ;  /* 0x00000008020b7981 */ /* 0x0010a4000c1e1500 */
[----:B0-----:R-:W-:-:S04]  /*17a0*/  LEA R2, P0, R8, R32, 0x1 ;  /* 0x0000002008027211 */ /* 0x001fc800078008ff */
[----:B------:R-:W-:-:S05]  /*17b0*/  LEA.HI.X.SX32 R3, R8, R27, 0x1, P0 ;  /* 0x0000001b08037211 */ /* 0x000fca00000f0eff */
[----:B------:R-:W2:Y:S01]  /*17c0*/  LDG.E.U16 R54, desc[UR8][R2.64] ;  /* 0x0000000802367981 */ /* 0x000ea2000c1e1500 */
[----:B------:R-:W-:-:S05]  /*17d0*/  IMAD R0, R40, 0x2, R8 ;  /* 0x0000000228007824 */ /* 0x000fca00078e0208 */
[----:B------:R-:W-:-:S05]  /*17e0*/  LEA R8, R40, R0, 0x1 ;  /* 0x0000000028087211 */ /* 0x000fca00078e08ff */
[----:B------:R-:W-:-:S05]  /*17f0*/  IMAD R7, R40, 0x2, R8 ;  /* 0x0000000228077824 */ /* 0x000fca00078e0208 */
[-C--:B------:R-:W-:Y:S01]  /*1800*/  LEA R6, P1, R7, R32.reuse, 0x1 ;  /* 0x0000002007067211 */ /* 0x080fe200078208ff */
[----:B-----5:R-:W-:Y:S04]  /*1810*/  STL [R1+0x254], R56 ;  /* 0x0002543801007387 */ /* 0x020fe80000100800 */
[----:B------:R0:W-:Y:S04]  /*1820*/  STL [R1+0x88], R10 ;  /* 0x0000880a01007387 */ /* 0x0001e80000100800 */
[----:B0-----:R0:W5:Y:S02]  /*1830*/  LDG.E.U16 R10, desc[UR8][R4.64] ;  /* 0x00000008040a7981 */ /* 0x001164000c1e1500 */
[----:B0-----:R-:W-:-:S04]  /*1840*/  LEA R4, P0, R0, R32, 0x1 ;  /* 0x0000002000047211 */ /* 0x001fc800078008ff */
[-C--:B------:R-:W-:Y:S01]  /*1850*/  LEA.HI.X.SX32 R5, R0, R27.reuse, 0x1, P0 ;  /* 0x0000001b00057211 */ /* 0x080fe200000f0eff */
[----:B------:R-:W-:Y:S01]  /*1860*/  IMAD R0, R40, 0x2, R7 ;  /* 0x0000000228007824 */ /* 0x000fe200078e0207 */
[C---:B------:R-:W-:Y:S01]  /*1870*/  LEA R2, P0, R8.reuse, R32, 0x1 ;  /* 0x0000002008027211 */ /* 0x040fe200078008ff */
[----:B---3--:R-:W-:Y:S03]  /*1880*/  STL [R1+0x258], R55 ;  /* 0x0002583701007387 */ /* 0x008fe60000100800 */
[----:B------:R-:W-:Y:S01]  /*1890*/  LEA.HI.X.SX32 R3, R8, R27, 0x1, P0 ;  /* 0x0000001b08037211 */ /* 0x000fe200000f0eff */
[----:B------:R0:W3:Y:S01]  /*18a0*/  LDG.E.U16 R51, desc[UR8][R4.64] ;  /* 0x0000000804337981 */ /* 0x0000e2000c1e1500 */
[----:B------:R-:W-:-:S03]  /*18b0*/  IMAD R8, R40, 0x2, R0 ;  /* 0x0000000228087824 */ /* 0x000fc600078e0200 */
[----:B------:R-:W-:Y:S01]  /*18c0*/  STL [R1+0x7c], R12 ;  /* 0x00007c0c01007387 */ /* 0x000fe20000100800 */
[----:B------:R-:W-:Y:S02]  /*18d0*/  LEA.HI.X.SX32 R7, R7, R27, 0x1, P1 ;  /* 0x0000001b07077211 */ /* 0x000fe400008f0eff */
[----:B0-----:R-:W-:-:S03]  /*18e0*/  LEA R4, P0, R0, R32, 0x1 ;  /* 0x0000002000047211 */ /* 0x001fc600078008ff */
[----:B------:R0:W5:Y:S01]  /*18f0*/  LDG.E.U16 R50, desc[UR8][R6.64] ;  /* 0x0000000806327981 */ /* 0x000162000c1e1500 */
[----:B------:R-:W-:-:S05]  /*1900*/  LEA.HI.X.SX32 R5, R0, R27, 0x1, P0 ;  /* 0x0000001b00057211 */ /* 0x000fca00000f0eff */
[----:B------:R-:W5:Y:S01]  /*1910*/  LDG.E.U16 R49, desc[UR8][R4.64] ;  /* 0x0000000804317981 */ /* 0x000f62000c1e1500 */
[----:B------:R-:W-:-:S04]  /*1920*/  IMAD R0, R40, 0x2, R8 ;  /* 0x0000000228007824 */ /* 0x000fc800078e0208 */
[----:B0-----:R-:W-:Y:S01]  /*1930*/  IMAD R7, R40, 0x2, R0 ;  /* 0x0000000228077824 */ /* 0x001fe200078e0200 */
[----:B--2---:R-:W-:Y:S04]  /*1940*/  STL [R1+0x25c], R54 ;  /* 0x00025c3601007387 */ /* 0x004fe80000100800 */
[----:B----4-:R0:W-:Y:S04]  /*1950*/  STL [R1+0x78], R9 ;  /* 0x0000780901007387 */ /* 0x0101e80000100800 */
[----:B0-----:R0:W2:Y:S02]  /*1960*/  LDG.E.U16 R9, desc[UR8][R2.64] ;  /* 0x0000000802097981 */ /* 0x0010a4000c1e1500 */
[----:B0-----:R-:W-:-:S04]  /*1970*/  LEA R2, P0, R8, R32, 0x1 ;  /* 0x0000002008027211 */ /* 0x001fc800078008ff */
[----:B------:R-:W-:-:S05]  /*1980*/  LEA.HI.X.SX32 R3, R8, R27, 0x1, P0 ;  /* 0x0000001b08037211 */ /* 0x000fca00000f0eff */
[----:B------:R0:W4:Y:S01]  /*1990*/  LDG.E.U16 R48, desc[UR8][R2.64] ;  /* 0x0000000802307981 */ /* 0x000122000c1e1500 */
[----:B------:R-:W-:Y:S01]  /*19a0*/  LEA R4, P0, R0, R32, 0x1 ;  /* 0x0000002000047211 */ /* 0x000fe200078008ff */
[----:B------:R-:W-:-:S03]  /*19b0*/  IMAD R8, R40, 0x2, R7 ;  /* 0x0000000228087824 */ /* 0x000fc600078e0207 */
[-C--:B------:R-:W-:Y:S02]  /*19c0*/  LEA.HI.X.SX32 R5, R0, R27.reuse, 0x1, P0 ;  /* 0x0000001b00057211 */ /* 0x080fe400000f0eff */
[----:B------:R-:W-:Y:S02]  /*19d0*/  LEA R0, R40, R8, 0x1 ;  /* 0x0000000828007211 */ /* 0x000fe400078e08ff */
[C---:B0-----:R-:W-:Y:S01]  /*19e0*/  LEA R2, P0, R8.reuse, R32, 0x1 ;  /* 0x0000002008027211 */ /* 0x041fe200078008ff */
[----:B------:R0:W2:Y:S03]  /*19f0*/  LDG.E.U16 R14, desc[UR8][R4.64] ;  /* 0x00000008040e7981 */ /* 0x0000a6000c1e1500 */
[----:B------:R-:W-:Y:S01]  /*1a00*/  LEA.HI.X.SX32 R3, R8, R27, 0x1, P0 ;  /* 0x0000001b08037211 */ /* 0x000fe200000f0eff */
[----:B------:R-:W-:-:S04]  /*1a10*/  IMAD R8, R40, 0x2, R0 ;  /* 0x0000000228087824 */ /* 0x000fc800078e0200 */
[----:B------:R1:W2:Y:S01]  /*1a20*/  LDG.E.U16 R46, desc[UR8][R2.64] ;  /* 0x00000008022e7981 */ /* 0x0002a2000c1e1500 */
[----:B0-----:R-:W-:-:S04]  /*1a30*/  LEA R4, P0, R0, R32, 0x1 ;  /* 0x0000002000047211 */ /* 0x001fc800078008ff */
[----:B------:R-:W-:Y:S02]  /*1a40*/  LEA.HI.X.SX32 R5, R0, R27, 0x1, P0 ;  /* 0x0000001b00057211 */ /* 0x000fe400000f0eff */
[----:B-1----:R-:W-:-:S03]  /*1a50*/  LEA R2, P0, R8, R32, 0x1 ;  /* 0x0000002008027211 */ /* 0x002fc600078008ff */
[----:B------:R-:W2:Y:S01]  /*1a60*/  LDG.E.U16 R37, desc[UR8][R4.64] ;  /* 0x0000000804257981 */ /* 0x000ea2000c1e1500 */
[----:B------:R-:W-:-:S05]  /*1a70*/  LEA.HI.X.SX32 R3, R8, R27, 0x1, P0 ;  /* 0x0000001b08037211 */ /* 0x000fca00000f0eff */
[----:B------:R-:W2:Y:S01]  /*1a80*/  LDG.E.U16 R15, desc[UR8][R2.64] ;  /* 0x00000008020f7981 */ /* 0x000ea2000c1e1500 */
[----:B------:R-:W-:-:S04]  /*1a90*/  LEA R6, P1, R7, R32, 0x1 ;  /* 0x0000002007067211 */ /* 0x000fc800078208ff */
[----:B------:R-:W-:-:S05]  /*1aa0*/  LEA.HI.X.SX32 R7, R7, R27, 0x1, P1 ;  /* 0x0000001b07077211 */ /* 0x000fca00008f0eff */
[----:B------:R0:W2:Y:S02]  /*1ab0*/  LDG.E.U16 R47, desc[UR8][R6.64] ;  /* 0x00000008062f7981 */ /* 0x0000a4000c1e1500 */
[----:B0-----:R-:W-:-:S04]  /*1ac0*/  IMAD R6, R40, 0x2, R8 ;  /* 0x0000000228067824 */ /* 0x001fc800078e0208 */
[----:B------:R-:W-:-:S04]  /*1ad0*/  IMAD R0, R40, 0x2, R6 ;  /* 0x0000000228007824 */ /* 0x000fc800078e0206 */
[----:B------:R-:W-:Y:S01]  /*1ae0*/  IMAD R5, R40, 0x2, R0 ;  /* 0x0000000228057824 */ /* 0x000fe200078e0200 */
[-C--:B------:R-:W-:Y:S01]  /*1af0*/  LEA R8, P0, R0, R32.reuse, 0x1 ;  /* 0x0000002000087211 */ /* 0x080fe200078008ff */
[----:B---3--:R-:W-:Y:S04]  /*1b00*/  STL [R1+0x260], R51 ;  /* 0x0002603301007387 */ /* 0x008fe80000100800 */
[----:B-----5:R-:W-:Y:S04]  /*1b10*/  STL [R1+0x264], R50 ;  /* 0x0002643201007387 */ /* 0x020fe80000100800 */
[----:B------:R-:W-:Y:S04]  /*1b20*/  STL [R1+0x6c], R11 ;  /* 0x00006c0b01007387 */ /* 0x000fe80000100800 */
[----:B------:R-:W-:Y:S04]  /*1b30*/  STL [R1+0x268], R49 ;  /* 0x0002683101007387 */ /* 0x000fe80000100800 */
[----:B------:R-:W-:Y:S01]  /*1b40*/  STL [R1+0x68], R10 ;  /* 0x0000680a01007387 */ /* 0x000fe20000100800 */
[----:B------:R-:W-:-:S04]  /*1b50*/  LEA R12, P1, R6, R32, 0x1 ;  /* 0x00000020060c7211 */ /* 0x000fc800078208ff */
[----:B------:R-:W-:-:S05]  /*1b60*/  LEA.HI.X.SX32 R13, R6, R27, 0x1, P1 ;  /* 0x0000001b060d7211 */ /* 0x000fca00008f0eff */
[----:B------:R-:W3:Y:S04]  /*1b70*/  LDG.E.U16 R12, desc[UR8][R12.64] ;  /* 0x000000080c0c7981 */ /* 0x000ee8000c1e1500 */
[----:B----4-:R-:W-:Y:S04]  /*1b80*/  STL [R1+0x26c], R48 ;  /* 0x00026c3001007387 */ /* 0x010fe80000100800 */
[----:B--2---:R0:W-:Y:S02]  /*1b90*/  STL [R1+0x58], R9 ;  /* 0x0000580901007387 */ /* 0x0041e40000100800 */
[----:B0-----:R-:W-:Y:S01]  /*1ba0*/  LEA.HI.X.SX32 R9, R0, R27, 0x1, P0 ;  /* 0x0000001b00097211 */ /* 0x001fe200000f0eff */
[----:B------:R-:W-:Y:S01]  /*1bb0*/  IMAD R0, R40, 0x2, R5 ;  /* 0x0000000228007824 */ /* 0x000fe200078e0205 */
[----:B------:R-:W-:-:S03]  /*1bc0*/  LEA R4, P0, R5, R32, 0x1 ;  /* 0x0000002005047211 */ /* 0x000fc600078008ff */
[----:B------:R0:W2:Y:S01]  /*1bd0*/  LDG.E.U16 R8, desc[UR8][R8.64] ;  /* 0x0000000808087981 */ /* 0x0000a2000c1e1500 */
[-C--:B------:R-:W-:Y:S02]  /*1be0*/  LEA.HI.X.SX32 R5, R5, R27.reuse, 0x1, P0 ;  /* 0x0000001b05057211 */ /* 0x080fe400000f0eff */
[----:B------:R-:W-:Y:S01]  /*1bf0*/  LEA R2, P0, R0, R32, 0x1 ;  /* 0x0000002000027211 */ /* 0x000fe200078008ff */
[----:B------:R-:W-:Y:S01]  /*1c00*/  IMAD R6, R40, 0x2, R0 ;  /* 0x0000000228067824 */ /* 0x000fe200078e0200 */
[----:B------:R1:W-:Y:S02]  /*1c10*/  STL [R1+0x48], R14 ;  /* 0x0000480e01007387 */ /* 0x0003e40000100800 */
[----:B------:R-:W-:Y:S02]  /*1c20*/  LEA.HI.X.SX32 R3, R0, R27, 0x1, P0 ;  /* 0x0000001b00037211 */ /* 0x000fe400000f0eff */
[----:B------:R-:W4:Y:S04]  /*1c30*/  LDG.E.U16 R4, desc[UR8][R4.64] ;  /* 0x0000000804047981 */ /* 0x000f28000c1e1500 */
[----:B------:R5:W2:Y:S01]  /*1c40*/  LDG.E.U16 R22, desc[UR8][R2.64] ;  /* 0x0000000802167981 */ /* 0x000aa2000c1e1500 */
[----:B------:R-:W-:-:S02]  /*1c50*/  LEA R7, R40, R6, 0x1 ;  /* 0x0000000628077211 */ /* 0x000fc400078e08ff */
[----:B------:R-:W-:-:S03]  /*1c60*/  LEA R10, P1, R6, R32, 0x1 ;  /* 0x00000020060a7211 */ /* 0x000fc600078208ff */
[----:B------:R-:W-:Y:S01]  /*1c70*/  IMAD R0, R40, 0x2, R7 ;  /* 0x0000000228007824 */ /* 0x000fe200078e0207 */
[----:B------:R-:W-:Y:S02]  /*1c80*/  LEA.HI.X.SX32 R11, R6, R27, 0x1, P1 ;  /* 0x0000001b060b7211 */ /* 0x000fe400008f0eff */
[----:B------:R-:W-:Y:S01]  /*1c90*/  LEA R6, P0, R7, R32, 0x1 ;  /* 0x0000002007067211 */ /* 0x000fe200078008ff */
[----:B0-----:R-:W-:-:S03]  /*1ca0*/  IMAD R9, R40, 0x2, R0 ;  /* 0x0000000228097824 */ /* 0x001fc600078e0200 */
[-C--:B------:R-:W-:Y:S01]  /*1cb0*/  LEA.HI.X.SX32 R7, R7, R27.reuse, 0x1, P0 ;  /* 0x0000001b07077211 */ /* 0x080fe200000f0eff */
[----:B------:R0:W-:Y:S01]  /*1cc0*/  STL [R1+0x38], R15 ;  /* 0x0000380f01007387 */ /* 0x0001e20000100800 */
[-C--:B-----5:R-:W-:Y:S01]  /*1cd0*/  LEA R2, P0, R0, R32.reuse, 0x1 ;  /* 0x0000002000027211 */ /* 0x0a0fe200078008ff */
[----:B-1----:R-:W-:Y:S02]  /*1ce0*/  IMAD R14, R40, 0x2, R9 ;  /* 0x00000002280e7824 */ /* 0x002fe400078e0209 */
[----:B------:R-:W5:Y:S01]  /*1cf0*/  LDG.E.U16 R11, desc[UR8][R10.64] ;  /* 0x000000080a0b7981 */ /* 0x000f62000c1e1500 */
[-C--:B------:R-:W-:Y:S02]  /*1d00*/  LEA.HI.X.SX32 R3, R0, R27.reuse, 0x1, P0 ;  /* 0x0000001b00037211 */ /* 0x080fe400000f0eff */
[CC--:B------:R-:W-:Y:S01]  /*1d10*/  LEA R16, P0, R9.reuse, R32.reuse, 0x1 ;  /* 0x0000002009107211 */ /* 0x0c0fe200078008ff */
[----:B------:R-:W-:Y:S01]  /*1d20*/  IMAD R5, R40, 0x2, R14 ;  /* 0x0000000228057824 */ /* 0x000fe200078e020e */
[-C--:B------:R-:W-:Y:S01]  /*1d30*/  LEA R18, P1, R14, R32.reuse, 0x1 ;  /* 0x000000200e127211 */ /* 0x080fe200078208ff */
[----:B------:R-:W3:Y:S01]  /*1d40*/  LDG.E.U16 R7, desc[UR8][R6.64] ;  /* 0x0000000806077981 */ /* 0x000ee2000c1e1500 */
[-C--:B------:R-:W-:Y:S01]  /*1d50*/  LEA.HI.X.SX32 R17, R9, R27.reuse, 0x1, P0 ;  /* 0x0000001b09117211 */ /* 0x080fe200000f0eff */
[----:B------:R-:W-:Y:S01]  /*1d60*/  IMAD R0, R40, 0x2, R5 ;  /* 0x0000000228007824 */ /* 0x000fe200078e0205 */
[----:B------:R-:W-:Y:S01]  /*1d70*/  LEA.HI.X.SX32 R19, R14, R27, 0x1, P1 ;  /* 0x0000001b0e137211 */ /* 0x000fe200008f0eff */
[----:B------:R-:W3:Y:S01]  /*1d80*/  LDG.E.U16 R3, desc[UR8][R2.64] ;  /* 0x0000000802037981 */ /* 0x000ee2000c1e1500 */
[----:B------:R-:W-:-:S03]  /*1d90*/  LEA R14, P0, R5, R32, 0x1 ;  /* 0x00000020050e7211 */ /* 0x000fc600078008ff */
[----:B------:R1:W3:Y:S01]  /*1da0*/  LDG.E.U16 R21, desc[UR8][R16.64] ;  /* 0x0000000810157981 */ /* 0x0002e2000c1e1500 */
[----:B0-----:R-:W-:Y:S01]  /*1db0*/  LEA.HI.X.SX32 R15, R5, R27, 0x1, P0 ;  /* 0x0000001b050f7211 */ /* 0x001fe200000f0eff */
[----:B------:R-:W-:Y:S02]  /*1dc0*/  IMAD R13, R40, 0x2, R0 ;  /* 0x00000002280d7824 */ /* 0x000fe400078e0200 */
[----:B------:R-:W3:Y:S04]  /*1dd0*/  LDG.E.U16 R10, desc[UR8][R18.64] ;  /* 0x00000008120a7981 */ /* 0x000ee8000c1e1500 */
[----:B------:R0:W3:Y:S01]  /*1de0*/  LDG.E.U16 R6, desc[UR8][R14.64] ;  /* 0x000000080e067981 */ /* 0x0000e2000c1e1500 */
[----:B-1----:R-:W-:-:S04]  /*1df0*/  LEA R16, P0, R0, R32, 0x1 ;  /* 0x0000002000107211 */ /* 0x002fc800078008ff */
[----:B------:R-:W-:Y:S02]  /*1e00*/  LEA.HI.X.SX32 R17, R0, R27, 0x1, P0 ;  /* 0x0000001b00117211 */ /* 0x000fe400000f0eff */
[----:B0-----:R-:W-:-:S03]  /*1e10*/  LEA R14, P0, R13, R32, 0x1 ;  /* 0x000000200d0e7211 */ /* 0x001fc600078008ff */
[----:B------:R0:W4:Y:S01]  /*1e20*/  LDG.E.U16 R2, desc[UR8][R16.64] ;  /* 0x0000000810027981 */ /* 0x000122000c1e1500 */
[----:B------:R-:W-:-:S05]  /*1e30*/  LEA.HI.X.SX32 R15, R13, R27, 0x1, P0 ;  /* 0x0000001b0d0f7211 */ /* 0x000fca00000f0eff */
[----:B------:R1:W4:Y:S01]  /*1e40*/  LDG.E.U16 R25, desc[UR8][R14.64] ;  /* 0x000000080e197981 */ /* 0x000322000c1e1500 */
[----:B------:R-:W-:-:S05]  /*1e50*/  LEA R20, R40, R13, 0x1 ;  /* 0x0000000d28147211 */ /* 0x000fca00078e08ff */
[----:B------:R-:W-:-:S04]  /*1e60*/  IMAD R9, R40, 0x2, R20 ;  /* 0x0000000228097824 */ /* 0x000fc800078e0214 */
[----:B------:R-:W-:-:S04]  /*1e70*/  IMAD R5, R40, 0x2, R9 ;  /* 0x0000000228057824 */ /* 0x000fc800078e0209 */
[----:B------:R-:W-:-:S04]  /*1e80*/  IMAD R0, R40, 0x2, R5 ;  /* 0x0000000228007824 */ /* 0x000fc800078e0205 */
[----:B------:R-:W-:-:S04]  /*1e90*/  IMAD R23, R40, 0x2, R0 ;  /* 0x0000000228177824 */ /* 0x000fc800078e0200 */
[----:B------:R-:W-:Y:S01]  /*1ea0*/  IMAD R13, R40, 0x2, R23 ;  /* 0x00000002280d7824 */ /* 0x000fe200078e0217 */
[----:B------:R-:W-:-:S03]  /*1eb0*/  LEA R18, P1, R20, R32, 0x1 ;  /* 0x0000002014127211 */ /* 0x000fc600078208ff */
[----:B------:R-:W-:Y:S01]  /*1ec0*/  IMAD R24, R40, 0x2, R13 ;  /* 0x0000000228187824 */ /* 0x000fe200078e020d */
[-C--:B------:R-:W-:Y:S02]  /*1ed0*/  LEA.HI.X.SX32 R19, R20, R27.reuse, 0x1, P1 ;  /* 0x0000001b14137211 */ /* 0x080fe400008f0eff */
[C---:B0-----:R-:W-:Y:S02]  /*1ee0*/  LEA R16, P0, R9.reuse, R32, 0x1 ;  /* 0x0000002009107211 */ /* 0x041fe400078008ff */
[C---:B------:R-:W-:Y:S02]  /*1ef0*/  LEA R20, R40.reuse, R24, 0x1 ;  /* 0x0000001828147211 */ /* 0x040fe400078e08ff */
[-C--:B------:R-:W-:Y:S02]  /*1f00*/  LEA.HI.X.SX32 R17, R9, R27.reuse, 0x1, P0 ;  /* 0x0000001b09117211 */ /* 0x080fe400000f0eff */
[C---:B-1----:R-:W-:Y:S01]  /*1f10*/  LEA R14, P0, R5.reuse, R32, 0x1 ;  /* 0x00000020050e7211 */ /* 0x042fe200078008ff */
[----:B------:R-:W-:Y:S01]  /*1f20*/  IMAD R26, R40, 0x2, R20 ;  /* 0x00000002281a7824 */ /* 0x000fe200078e0214 */
[----:B------:R-:W5:Y:S02]  /*1f30*/  LDG.E.U16 R9, desc[UR8][R18.64] ;  /* 0x0000000812097981 */ /* 0x000f64000c1e1500 */
[----:B------:R-:W-:-:S02]  /*1f40*/  LEA.HI.X.SX32 R15, R5, R27, 0x1, P0 ;  /* 0x0000001b050f7211 */ /* 0x000fc400000f0eff */
[CC--:B------:R-:W-:Y:S01]  /*1f50*/  LEA R58, P0, R0.reuse, R32.reuse, 0x1 ;  /* 0x00000020003a7211 */ /* 0x0c0fe200078008ff */
[----:B------:R0:W5:Y:S03]  /*1f60*/  LDG.E.U16 R5, desc[UR8][R16.64] ;  /* 0x0000000810057981 */ /* 0x000166000c1e1500 */
[----:B------:R-:W-:Y:S02]  /*1f70*/  LEA.HI.X.SX32 R59, R0, R27, 0x1, P0 ;  /* 0x0000001b003b7211 */ /* 0x000fe400000f0eff */
[----:B------:R1:W5:Y:S04]  /*1f80*/  LDG.E.U16 R0, desc[UR8][R14.64] ;  /* 0x000000080e007981 */ /* 0x000368000c1e1500 */
[----:B------:R-:W5:Y:S01]  /*1f90*/  LDG.E.U16 R58, desc[UR8][R58.64] ;  /* 0x000000083a3a7981 */ /* 0x000f62000c1e1500 */
[----:B0-----:R-:W-:-:S02]  /*1fa0*/  LEA R16, P1, R23, R32, 0x1 ;  /* 0x0000002017107211 */ /* 0x001fc400078208ff */
[-C--:B-1----:R-:W-:Y:S02]  /*1fb0*/  LEA R14, P0, R13, R32.reuse, 0x1 ;  /* 0x000000200d0e7211 */ /* 0x082fe400078008ff */
[-C--:B------:R-:W-:Y:S02]  /*1fc0*/  LEA.HI.X.SX32 R17, R23, R27.reuse, 0x1, P1 ;  /* 0x0000001b17117211 */ /* 0x080fe400008f0eff */
[-C--:B------:R-:W-:Y:S02]  /*1fd0*/  LEA.HI.X.SX32 R15, R13, R27.reuse, 0x1, P0 ;  /* 0x0000001b0d0f7211 */ /* 0x080fe400000f0eff */
[CC--:B------:R-:W-:Y:S01]  /*1fe0*/  LEA R18, P0, R24.reuse, R32.reuse, 0x1 ;  /* 0x0000002018127211 */ /* 0x0c0fe200078008ff */
[----:B------:R0:W5:Y:S03]  /*1ff0*/  LDG.E.U16 R13, desc[UR8][R16.64] ;  /* 0x00000008100d7981 */ /* 0x000166000c1e1500 */
[----:B------:R-:W-:Y:S01]  /*2000*/  LEA.HI.X.SX32 R19, R24, R27, 0x1, P0 ;  /* 0x0000001b18137211 */ /* 0x000fe200000f0eff */
[----:B------:R-:W5:Y:S01]  /*2010*/  LDG.E.U16 R14, desc[UR8][R14.64] ;  /* 0x000000080e0e7981 */ /* 0x000f62000c1e1500 */
[----:B------:R-:W-:-:S04]  /*2020*/  LEA R52, P0, R20, R32, 0x1 ;  /* 0x0000002014347211 */ /* 0x000fc800078008ff */
[-C--:B------:R-:W-:Y:S02]  /*2030*/  LEA.HI.X.SX32 R53, R20, R27.reuse, 0x1, P0 ;  /* 0x0000001b14357211 */ /* 0x080fe400000f0eff */
[C---:B0-----:R-:W-:Y:S01]  /*2040*/  LEA R16, P1, R26.reuse, R32, 0x1 ;  /* 0x000000201a107211 */ /* 0x041fe200078208ff */
[----:B------:R0:W5:Y:S03]  /*2050*/  LDG.E.U16 R15, desc[UR8][R18.64] ;  /* 0x00000008120f7981 */ /* 0x000166000c1e1500 */
[----:B------:R-:W-:Y:S01]  /*2060*/  LEA.HI.X.SX32 R17, R26, R27, 0x1, P1 ;  /* 0x0000001b1a117211 */ /* 0x000fe200008f0eff */
[----:B------:R-:W5:Y:S04]  /*2070*/  LDG.E.U16 R52, desc[UR8][R52.64] ;  /* 0x0000000834347981 */ /* 0x000f68000c1e1500 */
[----:B------:R-:W5:Y:S04]  /*2080*/  LDG.E.U16 R16, desc[UR8][R16.64] ;  /* 0x0000000810107981 */ /* 0x000f68000c1e1500 */
[----:B--2---:R-:W-:Y:S04]  /*2090*/  STL [R1+0x28], R22 ;  /* 0x0000281601007387 */ /* 0x004fe80000100800 */
[----:B------:R-:W2:Y:S04]  /*20a0*/  LDL.LU R48, [R1+0xc4] ;  /* 0x0000c40001307983 */ /* 0x000ea80000300800 */
        /* <DEDUP_REMOVED lines=9> */
[----:B---3--:R1:W-:Y:S02]  /*2140*/  STL [R1+0x18], R21 ;  /* 0x0000181501007387 */ /* 0x0083e40000100800 */
[----:B-1----:R-:W-:-:S04]  /*2150*/  IMAD R21, R40, 0x2, R26 ;  /* 0x0000000228157824 */ /* 0x002fc800078e021a */
[----:B------:R-:W-:-:S04]  /*2160*/  IMAD R22, R40, 0x2, R21 ;  /* 0x0000000228167824 */ /* 0x000fc800078e0215 */
[----:B------:R-:W-:-:S04]  /*2170*/  IMAD R35, R40, 0x2, R22 ;  /* 0x0000000228237824 */ /* 0x000fc800078e0216 */
[----:B------:R-:W-:-:S04]  /*2180*/  IMAD R23, R40, 0x2, R35 ;  /* 0x0000000228177824 */ /* 0x000fc800078e0223 */
[C---:B------:R-:W-:Y:S01]  /*2190*/  IMAD R24, R40.reuse, 0x2, R23 ;  /* 0x0000000228187824 */ /* 0x040fe200078e0217 */
[----:B----4-:R1:W-:Y:S04]  /*21a0*/  STL [R1+0x8], R25 ;  /* 0x0000081901007387 */ /* 0x0103e80000100800 */
[----:B-1----:R-:W-:-:S05]  /*21b0*/  LEA R25, R40, R24, 0x1 ;  /* 0x0000001828197211 */ /* 0x002fca00078e08ff */
[----:B------:R-:W-:-:S04]  /*21c0*/  IMAD R36, R40, 0x2, R25 ;  /* 0x0000000228247824 */ /* 0x000fc800078e0219 */
[----:B------:R-:W-:-:S04]  /*21d0*/  IMAD R29, R40, 0x2, R36 ;  /* 0x00000002281d7824 */ /* 0x000fc800078e0224 */
[----:B------:R-:W-:-:S04]  /*21e0*/  IMAD R31, R40, 0x2, R29 ;  /* 0x00000002281f7824 */ /* 0x000fc800078e021d */
[----:B------:R-:W-:-:S04]  /*21f0*/  IMAD R42, R40, 0x2, R31 ;  /* 0x00000002282a7824 */ /* 0x000fc800078e021f */
[----:B------:R-:W-:Y:S01]  /*2200*/  IMAD R34, R40, 0x2, R42 ;  /* 0x0000000228227824 */ /* 0x000fe200078e022a */
[----:B------:R-:W-:-:S04]  /*2210*/  LEA R20, P0, R21, R32, 0x1 ;  /* 0x0000002015147211 */ /* 0x000fc800078008ff */
[----:B------:R-:W-:Y:S02]  /*2220*/  LEA R30, R40, R34, 0x1 ;  /* 0x00000022281e7211 */ /* 0x000fe400078e08ff */
[-C--:B------:R-:W-:Y:S02]  /*2230*/  LEA.HI.X.SX32 R21, R21, R27.reuse, 0x1, P0 ;  /* 0x0000001b15157211 */ /* 0x080fe400000f0eff */
[-C--:B0-----:R-:W-:Y:S01]  /*2240*/  LEA R18, P0, R22, R32.reuse, 0x1 ;  /* 0x0000002016127211 */ /* 0x081fe200078008ff */
[----:B------:R-:W-:Y:S02]  /*2250*/  IMAD R38, R40, 0x2, R30 ;  /* 0x0000000228267824 */ /* 0x000fe400078e021e */
[----:B------:R0:W3:Y:S01]  /*2260*/  LDG.E.U16 R17, desc[UR8][R20.64] ;  /* 0x0000000814117981 */ /* 0x0000e2000c1e1500 */
[----:B------:R-:W-:Y:S01]  /*2270*/  LEA.HI.X.SX32 R19, R22, R27, 0x1, P0 ;  /* 0x0000001b16137211 */ /* 0x000fe200000f0eff */
[----:B------:R-:W-:Y:S01]  /*2280*/  IMAD R43, R40, 0x2, R38 ;  /* 0x00000002282b7824 */ /* 0x000fe200078e0226 */
[----:B------:R-:W-:-:S03]  /*2290*/  LEA R22, P0, R23, R32, 0x1 ;  /* 0x0000002017167211 */ /* 0x000fc600078008ff */
[----:B------:R-:W-:Y:S01]  /*22a0*/  IMAD R26, R40, 0x2, R43 ;  /* 0x00000002281a7824 */ /* 0x000fe200078e022b */
[CC--:B0-----:R-:W-:Y:S01]  /*22b0*/  LEA R20, P1, R24.reuse, R32.reuse, 0x1 ;  /* 0x0000002018147211 */ /* 0x0c1fe200078208ff */
[----:B------:R-:W4:Y:S01]  /*22c0*/  LDG.E.U16 R18, desc[UR8][R18.64] ;  /* 0x0000000812127981 */ /* 0x000f22000c1e1500 */
[-C--:B------:R-:W-:Y:S02]  /*22d0*/  LEA.HI.X.SX32 R23, R23, R27.reuse, 0x1, P0 ;  /* 0x0000001b17177211 */ /* 0x080fe400000f0eff */
[----:B------:R-:W-:Y:S01]  /*22e0*/  LEA.HI.X.SX32 R21, R24, R27, 0x1, P1 ;  /* 0x0000001b18157211 */ /* 0x000fe200008f0eff */
[----:B------:R-:W-:Y:S01]  /*22f0*/  IMAD R33, R40, 0x2, R26 ;  /* 0x0000000228217824 */ /* 0x000fe200078e021a */
[----:B------:R-:W-:-:S03]  /*2300*/  LEA R24, P0, R25, R32, 0x1 ;  /* 0x0000002019187211 */ /* 0x000fc600078008ff */
[C---:B------:R-:W-:Y:S01]  /*2310*/  IMAD R41, R40.reuse, 0x2, R33 ;  /* 0x0000000228297824 */ /* 0x040fe200078e0221 */
[----:B------:R-:W-:Y:S01]  /*2320*/  LEA.HI.X.SX32 R25, R25, R27, 0x1, P0 ;  /* 0x0000001b19197211 */ /* 0x000fe200000f0eff */
[----:B------:R0:W3:Y:S04]  /*2330*/  LDG.E.U16 R19, desc[UR8][R22.64] ;  /* 0x0000000816137981 */ /* 0x0000e8000c1e1500 */
[----:B------:R-:W3:Y:S01]  /*2340*/  LDG.E.U16 R20, desc[UR8][R20.64] ;  /* 0x0000000814147981 */ /* 0x000ee2000c1e1500 */
[----:B------:R-:W-:Y:S02]  /*2350*/  LEA R45, R40, R41, 0x1 ;  /* 0x00000029282d7211 */ /* 0x000fe400078e08ff */
[----:B0-----:R-:W-:-:S04]  /*2360*/  LEA R22, P0, R29, R32, 0x1 ;  /* 0x000000201d167211 */ /* 0x001fc800078008ff */
[----:B------:R-:W-:Y:S01]  /*2370*/  LEA.HI.X.SX32 R23, R29, R27, 0x1, P0 ;  /* 0x0000001b1d177211 */ /* 0x000fe200000f0eff */
[----:B------:R0:W3:Y:S01]  /*2380*/  LDG.E.U16 R21, desc[UR8][R24.64] ;  /* 0x0000000818157981 */ /* 0x0000e2000c1e1500 */
[----:B------:R-:W-:-:S03]  /*2390*/  LEA R28, P1, R30, R32, 0x1 ;  /* 0x000000201e1c7211 */ /* 0x000fc600078208ff */
[----:B------:R-:W3:Y:S01]  /*23a0*/  LDG.E.U16 R22, desc[UR8][R22.64] ;  /* 0x0000000816167981 */ /* 0x000ee2000c1e1500 */
[----:B0-----:R-:W-:-:S04]  /*23b0*/  LEA R24, P0, R33, R32, 0x1 ;  /* 0x0000002021187211 */ /* 0x001fc800078008ff */
[-C--:B------:R-:W-:Y:S01]  /*23c0*/  LEA.HI.X.SX32 R25, R33, R27.reuse, 0x1, P0 ;  /* 0x0000001b21197211 */ /* 0x080fe200000f0eff */
[----:B------:R-:W-:Y:S01]  /*23d0*/  IMAD R33, R40, 0x2, R45 ;  /* 0x0000000228217824 */ /* 0x000fe200078e022d */
[----:B------:R-:W-:-:S03]  /*23e0*/  LEA.HI.X.SX32 R29, R30, R27, 0x1, P1 ;  /* 0x0000001b1e1d7211 */ /* 0x000fc600008f0eff */
[----:B------:R-:W-:Y:S01]  /*23f0*/  IMAD R53, R40, 0x2, R33 ;  /* 0x0000000228357824 */ /* 0x000fe200078e0221 */
[----:B------:R-:W3:Y:S04]  /*2400*/  LDG.E.U16 R24, desc[UR8][R24.64] ;  /* 0x0000000818187981 */ /* 0x000ee8000c1e1500 */
[----:B------:R0:W3:Y:S02]  /*2410*/  LDG.E.U16 R23, desc[UR8][R28.64] ;  /* 0x000000081c177981 */ /* 0x0000e4000c1e1500 */
[----:B0-----:R-:W-:-:S04]  /*2420*/  LEA R28, P0, R53, R32, 0x1 ;  /* 0x00000020351c7211 */ /* 0x001fc800078008ff */
[----:B------:R-:W-:-:S05]  /*2430*/  LEA.HI.X.SX32 R29, R53, R27, 0x1, P0 ;  /* 0x0000001b351d7211 */ /* 0x000fca00000f0eff */
[----:B------:R0:W3:Y:S01]  /*2440*/  LDG.E.U16 R25, desc[UR8][R28.64] ;  /* 0x000000081c197981 */ /* 0x0000e2000c1e1500 */
[-C--:B------:R-:W-:Y:S02]  /*2450*/  LEA R30, P1, R38, R32.reuse, 0x1 ;  /* 0x00000020261e7211 */ /* 0x080fe400078208ff */
[----:B0-----:R-:W-:-:S04]  /*2460*/  LEA R28, P0, R31, R32, 0x1 ;  /* 0x000000201f1c7211 */ /* 0x001fc800078008ff */
[-C--:B------:R-:W-:Y:S02]  /*2470*/  LEA.HI.X.SX32 R29, R31, R27.reuse, 0x1, P0 ;  /* 0x0000001b1f1d7211 */ /* 0x080fe400000f0eff */
[----:B------:R-:W-:-:S03]  /*2480*/  LEA.HI.X.SX32 R31, R38, R27, 0x1, P1 ;  /* 0x0000001b261f7211 */ /* 0x000fc600008f0eff */
[----:B------:R0:W3:Y:S01]  /*2490*/  LDG.E.U16 R38, desc[UR8][R28.64] ;  /* 0x000000081c267981 */ /* 0x0000e2000c1e1500 */
[----:B------:R-:W-:-:S03]  /*24a0*/  IMAD R53, R40, 0x2, R53 ;  /* 0x0000000228357824 */ /* 0x000fc600078e0235 */
[----:B------:R-:W3:Y:S01]  /*24b0*/  LDG.E.U16 R39, desc[UR8][R30.64] ;  /* 0x000000081e277981 */ /* 0x000ee2000c1e1500 */
[----:B0-----:R-:W-:-:S04]  /*24c0*/  LEA R28, P0, R41, R32, 0x1 ;  /* 0x00000020291c7211 */ /* 0x001fc800078008ff */
[----:B------:R-:W-:-:S05]  /*24d0*/  LEA.HI.X.SX32 R29, R41, R27, 0x1, P0 ;  /* 0x0000001b291d7211 */ /* 0x000fca00000f0eff */
[----:B------:R0:W3:Y:S02]  /*24e0*/  LDG.E.U16 R41, desc[UR8][R28.64] ;  /* 0x000000081c297981 */ /* 0x0000e4000c1e1500 */
[----:B0-----:R-:W-:-:S04]  /*24f0*/  LEA R28, P0, R53, R32, 0x1 ;  /* 0x00000020351c7211 */ /* 0x001fc800078008ff */
[----:B------:R-:W-:-:S05]  /*2500*/  LEA.HI.X.SX32 R29, R53, R27, 0x1, P0 ;  /* 0x0000001b351d7211 */ /* 0x000fca00000f0eff */
[----:B------:R0:W3:Y:S02]  /*2510*/  LDG.E.U16 R44, desc[UR8][R28.64] ;  /* 0x000000081c2c7981 */ /* 0x0000e4000c1e1500 */
[----:B0-----:R-:W-:-:S04]  /*2520*/  LEA R28, P0, R42, R32, 0x1 ;  /* 0x000000202a1c7211 */ /* 0x001fc800078008ff */
[----:B------:R-:W-:-:S05]  /*2530*/  LEA.HI.X.SX32 R29, R42, R27, 0x1, P0 ;  /* 0x0000001b2a1d7211 */ /* 0x000fca00000f0eff */
[----:B------:R0:W3:Y:S01]  /*2540*/  LDG.E.U16 R42, desc[UR8][R28.64] ;  /* 0x000000081c2a7981 */ /* 0x0000e2000c1e1500 */
[-C--:B------:R-:W-:Y:S01]  /*2550*/  LEA R30, P1, R43, R32.reuse, 0x1 ;  /* 0x000000202b1e7211 */ /* 0x080fe200078208ff */
[----:B------:R-:W-:Y:S01]  /*2560*/  IMAD R53, R40, 0x2, R53 ;  /* 0x0000000228357824 */ /* 0x000fe200078e0235 */
[----:B0-----:R-:W-:-:S04]  /*2570*/  LEA R28, P0, R45, R32, 0x1 ;  /* 0x000000202d1c7211 */ /* 0x001fc800078008ff */
[-C--:B------:R-:W-:Y:S01]  /*2580*/  LEA.HI.X.SX32 R29, R45, R27.reuse, 0x1, P0 ;  /* 0x0000001b2d1d7211 */ /* 0x080fe200000f0eff */
[----:B------:R-:W-:Y:S01]  /*2590*/  IMAD R40, R40, 0x2, R53 ;  /* 0x0000000228287824 */ /* 0x000fe200078e0235 */
[----:B------:R-:W-:Y:S01]  /*25a0*/  LEA.HI.X.SX32 R31, R43, R27, 0x1, P1 ;  /* 0x0000001b2b1f7211 */ /* 0x000fe200008f0eff */
[----:B------:R-:W0:Y:S02]  /*25b0*/  S2R R59, SR_TID.X ;  /* 0x00000000003b7919 */ /* 0x000e240000002100 */
[----:B------:R1:W3:Y:S04]  /*25c0*/  LDG.E.U16 R45, desc[UR8][R28.64] ;  /* 0x000000081c2d7981 */ /* 0x0002e8000c1e1500 */
[----:B------:R5:W3:Y:S01]  /*25d0*/  LDG.E.U16 R43, desc[UR8][R30.64] ;  /* 0x000000081e2b7981 */ /* 0x000ae2000c1e1500 */
[----:B-1----:R-:W-:-:S02]  /*25e0*/  LEA R28, P0, R53, R32, 0x1 ;  /* 0x00000020351c7211 */ /* 0x002fc400078008ff */
[C---:B-----5:R-:W-:Y:S02]  /*25f0*/  LEA R30, P1, R40.reuse, R32, 0x1 ;  /* 0x00000020281e7211 */ /* 0x060fe400078208ff */
[-C--:B------:R-:W-:Y:S02]  /*2600*/  LEA.HI.X.SX32 R29, R53, R27.reuse, 0x1, P0 ;  /* 0x0000001b351d7211 */ /* 0x080fe400000f0eff */
[----:B------:R-:W-:-:S03]  /*2610*/  LEA.HI.X.SX32 R31, R40, R27, 0x1, P1 ;  /* 0x0000001b281f7211 */ /* 0x000fc600008f0eff */
[----:B------:R1:W5:Y:S01]  /*2620*/  LDG.E.U16 R40, desc[UR8][R28.64] ;  /* 0x000000081c287981 */ /* 0x000362000c1e1500 */
[----:B------:R-:W0:Y:S03]  /*2630*/  S2UR UR6, SR_CgaCtaId ;  /* 0x00000000000679c3 */ /* 0x000e260000008800 */
[----:B------:R1:W3:Y:S02]  /*2640*/  LDG.E.U16 R53, desc[UR8][R30.64] ;  /* 0x000000081e357981 */ /* 0x0002e4000c1e1500 */
[----:B-1----:R-:W-:-:S04]  /*2650*/  LEA R28, P0, R35, R32, 0x1 ;  /* 0x00000020231c7211 */ /* 0x002fc800078008ff */
[----:B------:R-:W-:Y:S02]  /*2660*/  LEA.HI.X.SX32 R29, R35, R27, 0x1, P0 ;  /* 0x0000001b231d7211 */ /* 0x000fe400000f0eff */
[----:B------:R-:W-:-:S03]  /*2670*/  LEA R30, P1, R36, R32, 0x1 ;  /* 0x00000020241e7211 */ /* 0x000fc600078208ff */
[----:B------:R1:W3:Y:S01]  /*2680*/  LDG.E.U16 R35, desc[UR8][R28.64] ;  /* 0x000000081c237981 */ /* 0x0002e2000c1e1500 */
[----:B------:R-:W-:-:S05]  /*2690*/  LEA.HI.X.SX32 R31, R36, R27, 0x1, P1 ;  /* 0x0000001b241f7211 */ /* 0x000fca00008f0eff */
[----:B------:R0:W3:Y:S01]  /*26a0*/  LDG.E.U16 R36, desc[UR8][R30.64] ;  /* 0x000000081e247981 */ /* 0x0000e2000c1e1500 */
[----:B-1----:R-:W-:-:S04]  /*26b0*/  LEA R28, P0, R34, R32, 0x1 ;  /* 0x00000020221c7211 */ /* 0x002fc800078008ff */
[-C--:B------:R-:W-:Y:S02]  /*26c0*/  LEA.HI.X.SX32 R29, R34, R27.reuse, 0x1, P0 ;  /* 0x0000001b221d7211 */ /* 0x080fe400000f0eff */
[CC--:B0-----:R-:W-:Y:S01]  /*26d0*/  LEA R30, P0, R26.reuse, R32.reuse, 0x1 ;  /* 0x000000201a1e7211 */ /* 0x0c1fe200078008ff */
[----:B------:R-:W-:Y:S01]  /*26e0*/  UMOV UR4, 0x400 ;  /* 0x0000040000047882 */ /* 0x000fe20000000000 */
[C---:B------:R-:W-:Y:S01]  /*26f0*/  LEA R32, P1, R33.reuse, R32, 0x1 ;  /* 0x0000002021207211 */ /* 0x040fe200078208ff */
[----:B------:R-:W3:Y:S01]  /*2700*/  LDL.LU R34, [R1+0x4] ;  /* 0x0000040001227983 */ /* 0x000ee20000300800 */
[-C--:B------:R-:W-:Y:S02]  /*2710*/  LEA.HI.X.SX32 R31, R26, R27.reuse, 0x1, P0 ;  /* 0x0000001b1a1f7211 */ /* 0x080fe400000f0eff */
[----:B------:R-:W-:Y:S01]  /*2720*/  LEA.HI.X.SX32 R33, R33, R27, 0x1, P1 ;  /* 0x0000001b21217211 */ /* 0x000fe200008f0eff */
[----:B------:R-:W3:Y:S01]  /*2730*/  LDG.E.U16 R28, desc[UR8][R28.64] ;  /* 0x000000081c1c7981 */ /* 0x000ee2000c1e1500 */
[----:B------:R-:W-:-:S02]  /*2740*/  SHF.R.S32.HI R27, RZ, 0x8, R59 ;  /* 0x00000008ff1b7819 */ /* 0x000fc4000001143b */
[----:B------:R-:W-:Y:S01]  /*2750*/  LOP3.LUT R59, R59, 0xff, RZ, 0xc0, !PT ;  /* 0x000000ff3b3b7812 */ /* 0x000fe200078ec0ff */
[----:B------:R-:W-:Y:S01]  /*2760*/  ULEA UR6, UR6, UR4, 0x18 ;  /* 0x0000000406067291 */ /* 0x000fe2000f8ec0ff */
[----:B------:R-:W-:Y:S01]  /*2770*/  SGXT R27, R27, 0x1 ;  /* 0x000000011b1b781a */ /* 0x000fe20000000200 */
[----:B------:R-:W3:Y:S01]  /*2780*/  LDG.E.U16 R30, desc[UR8][R30.64] ;  /* 0x000000081e1e7981 */ /* 0x000ee2000c1e1500 */
[----:B------:R-:W-:-:S03]  /*2790*/  SHF.L.U32 R26, R59, 0x1, RZ ;  /* 0x000000013b1a7819 */ /* 0x000fc600000006ff */
[----:B------:R-:W3:Y:S01]  /*27a0*/  LDL.LU R29, [R1+0x10] ;  /* 0x00001000011d7983 */ /* 0x000ee20000300800 */
[----:B------:R-:W-:-:S03]  /*27b0*/  LOP3.LUT R59, R26, 0x210, R27, 0x78, !PT ;  /* 0x000002101a3b7812 */ /* 0x000fc600078e781b */
[----:B------:R-:W3:Y:S04]  /*27c0*/  LDG.E.U16 R32, desc[UR8][R32.64] ;  /* 0x0000000820207981 */ /* 0x000ee8000c1e1500 */
[----:B------:R-:W3:Y:S04]  /*27d0*/  LDL.LU R31, [R1+0x1c] ;  /* 0x00001c00011f7983 */ /* 0x000ee80000300800 */
[----:B------:R-:W3:Y:S04]  /*27e0*/  LDL.LU R33, [R1+0x24] ;  /* 0x0000240001217983 */ /* 0x000ee80000300800 */
[----:B------:R-:W3:Y:S04]  /*27f0*/  LDL.LU R26, [R1+0x3c] ;  /* 0x00003c00011a7983 */ /* 0x000ee80000300800 */
[----:B------:R-:W4:Y:S04]  /*2800*/  LDL.LU R27, [R1+0x30] ;  /* 0x00003000011b7983 */ /* 0x000f280000300800 */
[----:B------:R-:W-:Y:S04]  /*2810*/  STL [R1+0x198], R59 ;  /* 0x0001983b01007387 */ /* 0x000fe80000100800 */
[----:B--2---:R0:W-:Y:S04]  /*2820*/  STS.U16 [R59+UR6], R48 ;  /* 0x000000303b007988 */ /* 0x0041e80008000406 */
[----:B------:R1:W-:Y:S04]  /*2830*/  STS.U16 [R59+UR6+0x1000], R49 ;  /* 0x001000313b007988 */ /* 0x0003e80008000406 */
[----:B------:R2:W-:Y:S04]  /*2840*/  STS.U16 [R59+UR6+0x2000], R50 ;  /* 0x002000323b007988 */ /* 0x0005e80008000406 */
[----:B0-----:R-:W5:Y:S04]  /*2850*/  LDL.LU R48, [R1+0x26c] ;  /* 0x00026c0001307983 */ /* 0x001f680000300800 */
[----:B-1----:R-:W5:Y:S04]  /*2860*/  LDL.LU R49, [R1+0x268] ;  /* 0x0002680001317983 */ /* 0x002f680000300800 */
[----:B--2---:R-:W2:Y:S04]  /*2870*/  LDL.LU R50, [R1+0x264] ;  /* 0x0002640001327983 */ /* 0x004ea80000300800 */
[----:B------:R0:W-:Y:S04]  /*2880*/  STS.U16 [R59+UR6+0x3000], R51 ;  /* 0x003000333b007988 */ /* 0x0001e80008000406 */
[----:B------:R1:W-:Y:S04]  /*2890*/  STS.U16 [R59+UR6+0x4000], R54 ;  /* 0x004000363b007988 */ /* 0x0003e80008000406 */
[----:B------:R1:W-:Y:S04]  /*28a0*/  STS.U16 [R59+UR6+0x5000], R55 ;  /* 0x005000373b007988 */ /* 0x0003e80008000406 */
[----:B0-----:R-:W2:Y:S04]  /*28b0*/  LDL.LU R51, [R1+0x260] ;  /* 0x0002600001337983 */ /* 0x001ea80000300800 */
[----:B-1----:R-:W2:Y:S04]  /*28c0*/  LDL.LU R54, [R1+0x25c] ;  /* 0x00025c0001367983 */ /* 0x002ea80000300800 */
[----:B------:R-:W2:Y:S04]  /*28d0*/  LDL.LU R55, [R1+0x258] ;  /* 0x0002580001377983 */ /* 0x000ea80000300800 */
[----:B------:R0:W-:Y:S04]  /*28e0*/  STS.U16 [R59+UR6+0x6000], R56 ;  /* 0x006000383b007988 */ /* 0x0001e80008000406 */
[----:B------:R1:W-:Y:S04]  /*28f0*/  STS.U16 [R59+UR6+0x7000], R57 ;  /* 0x007000393b007988 */ /* 0x0003e80008000406 */
[----:B------:R1:W-:Y:S04]  /*2900*/  STS.U16 [R59+UR6+0x8000], R60 ;  /* 0x0080003c3b007988 */ /* 0x0003e80008000406 */
[----:B0-----:R-:W2:Y:S04]  /*2910*/  LDL.LU R56, [R1+0x254] ;  /* 0x0002540001387983 */ /* 0x001ea80000300800 */
[----:B-1----:R-:W2:Y:S04]  /*2920*/  LDL.LU R57, [R1+0x250] ;  /* 0x0002500001397983 */ /* 0x002ea80000300800 */
[----:B------:R-:W2:Y:S04]  /*2930*/  LDL.LU R60, [R1+0x24c] ;  /* 0x00024c00013c7983 */ /* 0x000ea80000300800 */
[----:B------:R0:W-:Y:S04]  /*2940*/  STS.U16 [R59+UR6+0x9000], R61 ;  /* 0x0090003d3b007988 */ /* 0x0001e80008000406 */
[----:B0-----:R-:W2:Y:S04]  /*2950*/  LDL.LU R61, [R1+0x248] ;  /* 0x00024800013d7983 */ /* 0x001ea80000300800 */
[----:B---3--:R0:W-:Y:S04]  /*2960*/  STS.U16 [R59+UR6+0xa000], R26 ;  /* 0x00a0001a3b007988 */ /* 0x0081e80008000406 */
[----:B----4-:R1:W-:Y:S04]  /*2970*/  STS.U16 [R59+UR6+0xb000], R27 ;  /* 0x00b0001b3b007988 */ /* 0x0103e80008000406 */
[----:B------:R3:W-:Y:S04]  /*2980*/  STS.U16 [R59+UR6+0xc000], R33 ;  /* 0x00c000213b007988 */ /* 0x0007e80008000406 */
[----:B0-----:R-:W4:Y:S04]  /*2990*/  LDL.LU R26, [R1+0x34] ;  /* 0x00003400011a7983 */ /* 0x001f280000300800 */
[----:B-1----:R-:W4:Y:S04]  /*29a0*/  LDL.LU R27, [R1+0x2c] ;  /* 0x00002c00011b7983 */ /* 0x002f280000300800 */
[----:B------:R0:W-:Y:S04]  /*29b0*/  STS.U16 [R59+UR6+0xd000], R31 ;  /* 0x00d0001f3b007988 */ /* 0x0001e80008000406 */
[----:B---3--:R-:W3:Y:S04]  /*29c0*/  LDL.LU R33, [R1+0x20] ;  /* 0x0000200001217983 */ /* 0x008ee80000300800 */
[----:B------:R1:W-:Y:S04]  /*29d0*/  STS.U16 [R59+UR6+0xe000], R29 ;  /* 0x00e0001d3b007988 */ /* 0x0003e80008000406 */
[----:B0-----:R-:W3:Y:S04]  /*29e0*/  LDL.LU R31, [R1+0x14] ;  /* 0x00001400011f7983 */ /* 0x001ee80000300800 */
[----:B------:R0:W-:Y:S04]  /*29f0*/  STS.U16 [R59+UR6+0xf000], R34 ;  /* 0x00f000223b007988 */ /* 0x0001e80008000406 */
[----:B-1----:R-:W3:Y:S04]  /*2a00*/  LDL.LU R29, [R1+0xc] ;  /* 0x00000c00011d7983 */ /* 0x002ee80000300800 */
[----:B0-----:R-:W3:Y:S04]  /*2a10*/  LDL.LU R34, [R1] ;  /* 0x0000000001227983 */ /* 0x001ee80000300800 */
[----:B--2---:R0:W-:Y:S04]  /*2a20*/  STS.U16 [R59+UR6+0x10000], R61 ;  /* 0x0100003d3b007988 */ /* 0x0041e80008000406 */
[----:B------:R1:W-:Y:S04]  /*2a30*/  STS.U16 [R59+UR6+0x11000], R57 ;  /* 0x011000393b007988 */ /* 0x0003e80008000406 */
[----:B------:R2:W-:Y:S04]  /*2a40*/  STS.U16 [R59+UR6+0x12000], R55 ;  /* 0x012000373b007988 */ /* 0x0005e80008000406 */
[----:B0-----:R-:W3:Y:S04]  /*2a50*/  LDL.LU R61, [R1+0x40] ;  /* 0x00004000013d7983 */ /* 0x001ee80000300800 */
[----:B-1----:R-:W3:Y:S04]  /*2a60*/  LDL.LU R57, [R1+0x4c] ;  /* 0x00004c0001397983 */ /* 0x002ee80000300800 */
[----:B--2---:R-:W2:Y:S04]  /*2a70*/  LDL.LU R55, [R1+0x54] ;  /* 0x0000540001377983 */ /* 0x004ea80000300800 */
[----:B------:R0:W-:Y:S04]  /*2a80*/  STS.U16 [R59+UR6+0x13000], R50 ;  /* 0x013000323b007988 */ /* 0x0001e80008000406 */
[----:B------:R1:W-:Y:S04]  /*2a90*/  STS.U16 [R59+UR6+0x14000], R47 ;  /* 0x0140002f3b007988 */ /* 0x0003e80008000406 */
[----:B------:R5:W-:Y:S04]  /*2aa0*/  STS.U16 [R59+UR6+0x15000], R12 ;  /* 0x0150000c3b007988 */ /* 0x000be80008000406 */
[----:B0-----:R-:W2:Y:S04]  /*2ab0*/  LDL.LU R50, [R1+0x60] ;  /* 0x0000600001327983 */ /* 0x001ea80000300800 */
[----:B-1----:R-:W2:Y:S04]  /*2ac0*/  LDL.LU R47, [R1+0x70] ;  /* 0x00007000012f7983 */ /* 0x002ea80000300800 */
[----:B-----5:R-:W5:Y:S04]  /*2ad0*/  LDL.LU R12, [R1+0x80] ;  /* 0x00008000010c7983 */ /* 0x020f680000300800 */
        /* <DEDUP_REMOVED lines=8> */
[----:B0-----:R-:W2:Y:S04]  /*2b60*/  LDL.LU R13, [R1+0xc0] ;  /* 0x0000c000010d7983 */ /* 0x001ea80000300800 */
[----:B-1----:R-:W2:Y:S04]  /*2b70*/  LDL R16, [R1+0x198] ;  /* 0x0001980001107983 */ /* 0x002ea80000100800 */
[----:B--2---:R0:W-:Y:S04]  /*2b80*/  STS.U16 [R16+UR6+0x1b000], R19 ;  /* 0x01b0001310007988 */ /* 0x0041e80008000406 */
[----:B------:R1:W-:Y:S01]  /*2b90*/  STS.U16 [R16+UR6+0x1c000], R22 ;  /* 0x01c0001610007988 */ /* 0x0003e20008000406 */
[----:B0-----:R-:W-:-:S05]  /*2ba0*/  LOP3.LUT R19, R16, 0x20, RZ, 0x3c, !PT ;  /* 0x0000002010137812 */ /* 0x001fca00078e3cff */
[----:B------:R0:W-:Y:S04]  /*2bb0*/  STL [R1+0x240], R19 ;  /* 0x0002401301007387 */ /* 0x0001e80000100800 */
[----:B-1----:R-:W2:Y:S04]  /*2bc0*/  LDL R22, [R1+0x240] ;  /* 0x0002400001167983 */ /* 0x002ea80000100800 */
[----:B------:R-:W-:Y:S04]  /*2bd0*/  STS.U16 [R16+UR6+0x1d000], R23 ;  /* 0x01d0001710007988 */ /* 0x000fe80008000406 */
[----:B------:R-:W-:Y:S04]  /*2be0*/  STS.U16 [R16+UR6+0x1e000], R24 ;  /* 0x01e0001810007988 */ /* 0x000fe80008000406 */
[----:B------:R1:W-:Y:S04]  /*2bf0*/  STS.U16 [R16+UR6+0x1f000], R25 ;  /* 0x01f0001910007988 */ /* 0x0003e80008000406 */
[----:B0-----:R-:W3:Y:S04]  /*2c00*/  LDL.LU R19, [R1+0x104] ;  /* 0x0001040001137983 */ /* 0x001ee80000300800 */
[----:B-1----:R-:W3:Y:S04]  /*2c10*/  LDL.LU R16, [R1+0x100] ;  /* 0x0001000001107983 */ /* 0x002ee80000300800 */
[----:B--2---:R0:W-:Y:S04]  /*2c20*/  STS.U16 [R22+UR6+0x400], R13 ;  /* 0x0004000d16007988 */ /* 0x0041e80008000406 */
[----:B------:R1:W-:Y:S04]  /*2c30*/  STS.U16 [R22+UR6+0x1400], R9 ;  /* 0x0014000916007988 */ /* 0x0003e80008000406 */
[----:B------:R2:W-:Y:S04]  /*2c40*/  STS.U16 [R22+UR6+0x2400], R10 ;  /* 0x0024000a16007988 */ /* 0x0005e80008000406 */
[----:B------:R1:W-:Y:S04]  /*2c50*/  STS.U16 [R22+UR6+0x3400], R11 ;  /* 0x0034000b16007988 */ /* 0x0003e80008000406 */
[----:B-----5:R5:W-:Y:S04]  /*2c60*/  STS.U16 [R22+UR6+0x4400], R12 ;  /* 0x0044000c16007988 */ /* 0x020be80008000406 */
[----:B0-----:R-:W4:Y:S04]  /*2c70*/  LDL.LU R13, [R1+0xfc] ;  /* 0x0000fc00010d7983 */ /* 0x001f280000300800 */
[----:B------:R0:W-:Y:S04]  /*2c80*/  STS.U16 [R22+UR6+0x5400], R47 ;  /* 0x0054002f16007988 */ /* 0x0001e80008000406 */
[----:B-1----:R-:W4:Y:S04]  /*2c90*/  LDL.LU R9, [R1+0xf4] ;  /* 0x0000f40001097983 */ /* 0x002f280000300800 */
[----:B------:R1:W-:Y:S04]  /*2ca0*/  STS.U16 [R22+UR6+0x6400], R50 ;  /* 0x0064003216007988 */ /* 0x0003e80008000406 */
[----:B--2---:R-:W2:Y:S04]  /*2cb0*/  LDL.LU R10, [R1+0xf0] ;  /* 0x0000f000010a7983 */ /* 0x004ea80000300800 */
[----:B------:R0:W-:Y:S04]  /*2cc0*/  STS.U16 [R22+UR6+0x7400], R55 ;  /* 0x0074003716007988 */ /* 0x0001e80008000406 */
[----:B------:R-:W2:Y:S04]  /*2cd0*/  LDL.LU R11, [R1+0xec] ;  /* 0x0000ec00010b7983 */ /* 0x000ea80000300800 */
[----:B---3--:R3:W-:Y:S04]  /*2ce0*/  STS.U16 [R22+UR6+0x8400], R57 ;  /* 0x0084003916007988 */ /* 0x0087e80008000406 */
[----:B-----5:R-:W5:Y:S04]  /*2cf0*/  LDL.LU R12, [R1+0xe4] ;  /* 0x0000e400010c7983 */ /* 0x020f680000300800 */
[----:B------:R1:W-:Y:S04]  /*2d00*/  STS.U16 [R22+UR6+0x9400], R61 ;  /* 0x0094003d16007988 */ /* 0x0003e80008000406 */
[----:B0-----:R-:W2:Y:S04]  /*2d10*/  LDL.LU R47, [R1+0xe0] ;  /* 0x0000e000012f7983 */ /* 0x001ea80000300800 */
[----:B----4-:R0:W-:Y:S04]  /*2d20*/  STS.U16 [R22+UR6+0xa400], R26 ;  /* 0x00a4001a16007988 */ /* 0x0101e80008000406 */
[----:B-1----:R-:W4:Y:S04]  /*2d30*/  LDL.LU R50, [R1+0xdc] ;  /* 0x0000dc0001327983 */ /* 0x002f280000300800 */
[----:B------:R1:W-:Y:S04]  /*2d40*/  STS.U16 [R22+UR6+0xb400], R27 ;  /* 0x00b4001b16007988 */ /* 0x0003e80008000406 */
[----:B------:R-:W2:Y:S04]  /*2d50*/  LDL.LU R55, [R1+0xd4] ;  /* 0x0000d40001377983 */ /* 0x000ea80000300800 */
[----:B------:R0:W-:Y:S04]  /*2d60*/  STS.U16 [R22+UR6+0xc400], R33 ;  /* 0x00c4002116007988 */ /* 0x0001e80008000406 */
[----:B---3--:R-:W3:Y:S04]  /*2d70*/  LDL.LU R57, [R1+0xd0] ;  /* 0x0000d00001397983 */ /* 0x008ee80000300800 */
[----:B------:R0:W-:Y:S04]  /*2d80*/  STS.U16 [R22+UR6+0xd400], R31 ;  /* 0x00d4001f16007988 */ /* 0x0001e80008000406 */
[----:B------:R-:W2:Y:S04]  /*2d90*/  LDL.LU R61, [R1+0xcc] ;  /* 0x0000cc00013d7983 */ /* 0x000ea80000300800 */
[----:B------:R1:W-:Y:S04]  /*2da0*/  STS.U16 [R22+UR6+0xe400], R29 ;  /* 0x00e4001d16007988 */ /* 0x0003e80008000406 */
[----:B0-----:R-:W2:Y:S04]  /*2db0*/  LDL.LU R26, [R1+0xbc] ;  /* 0x0000bc00011a7983 */ /* 0x001ea80000300800 */
[----:B------:R0:W-:Y:S04]  /*2dc0*/  STS.U16 [R22+UR6+0xf400], R34 ;  /* 0x00f4002216007988 */ /* 0x0001e80008000406 */
[----:B-1----:R-:W2:Y:S04]  /*2dd0*/  LDL.LU R27, [R1+0xac] ;  /* 0x0000ac00011b7983 */ /* 0x002ea80000300800 */
[----:B------:R-:W2:Y:S04]  /*2de0*/  LDL.LU R33, [R1+0x9c] ;  /* 0x00009c0001217983 */ /* 0x000ea80000300800 */
[----:B------:R-:W-:Y:S04]  /*2df0*/  STS.U16 [R22+UR6+0x10400], R60 ;  /* 0x0104003c16007988 */ /* 0x000fe80008000406 */
[----:B------:R-:W2:Y:S04]  /*2e00*/  LDL.LU R31, [R1+0x8c] ;  /* 0x00008c00011f7983 */ /* 0x000ea80000300800 */
[----:B------:R-:W-:Y:S04]  /*2e10*/  STS.U16 [R22+UR6+0x11400], R56 ;  /* 0x0114003816007988 */ /* 0x000fe80008000406 */
[----:B------:R-:W2:Y:S04]  /*2e20*/  LDL.LU R29, [R1+0x7c] ;  /* 0x00007c00011d7983 */ /* 0x000ea80000300800 */
[----:B------:R-:W-:Y:S04]  /*2e30*/  STS.U16 [R22+UR6+0x12400], R54 ;  /* 0x0124003616007988 */ /* 0x000fe80008000406 */
[----:B0-----:R-:W2:Y:S04]  /*2e40*/  LDL.LU R34, [R1+0x6c] ;  /* 0x00006c0001227983 */ /* 0x001ea80000300800 */
[----:B------:R0:W-:Y:S04]  /*2e50*/  STS.U16 [R22+UR6+0x13400], R49 ;  /* 0x0134003116007988 */ /* 0x0001e80008000406 */
[----:B0-----:R-:W2:Y:S04]  /*2e60*/  LDL R49, [R1+0x198] ;  /* 0x0001980001317983 */ /* 0x001ea80000100800 */
[----:B------:R-:W-:Y:S04]  /*2e70*/  STS.U16 [R22+UR6+0x14400], R46 ;  /* 0x0144002e16007988 */ /* 0x000fe80008000406 */
[----:B------:R-:W-:Y:S04]  /*2e80*/  STS.U16 [R22+UR6+0x15400], R8 ;  /* 0x0154000816007988 */ /* 0x000fe80008000406 */
[----:B------:R-:W-:Y:S04]  /*2e90*/  STS.U16 [R22+UR6+0x16400], R7 ;  /* 0x0164000716007988 */ /* 0x000fe80008000406 */
[----:B------:R-:W-:Y:S04]  /*2ea0*/  STS.U16 [R22+UR6+0x17400], R6 ;  /* 0x0174000616007988 */ /* 0x000fe80008000406 */
[----:B------:R-:W-:Y:S04]  /*2eb0*/  STS.U16 [R22+UR6+0x18400], R5 ;  /* 0x0184000516007988 */ /* 0x000fe80008000406 */
[----:B------:R-:W-:Y:S04]  /*2ec0*/  STS.U16 [R22+UR6+0x19400], R14 ;  /* 0x0194000e16007988 */ /* 0x000fe80008000406 */
[----:B------:R-:W-:Y:S04]  /*2ed0*/  STS.U16 [R22+UR6+0x1a400], R17 ;  /* 0x01a4001116007988 */ /* 0x000fe80008000406 */
[----:B------:R-:W-:Y:S04]  /*2ee0*/  STS.U16 [R22+UR6+0x1b400], R20 ;  /* 0x01b4001416007988 */ /* 0x000fe80008000406 */
[----:B------:R-:W3:Y:S04]  /*2ef0*/  LDL.LU R56, [R1+0x124] ;  /* 0x0001240001387983 */ /* 0x000ee80000300800 */
[----:B------:R-:W-:Y:S04]  /*2f00*/  STS.U16 [R22+UR6+0x1c400], R38 ;  /* 0x01c4002616007988 */ /* 0x000fe80008000406 */
[----:B------:R-:W3:Y:S04]  /*2f10*/  LDL.LU R60, [R1+0x120] ;  /* 0x00012000013c7983 */ /* 0x000ee80000300800 */
[----:B------:R-:W-:Y:S04]  /*2f20*/  STS.U16 [R22+UR6+0x1d400], R39 ;  /* 0x01d4002716007988 */ /* 0x000fe80008000406 */
[----:B------:R-:W3:Y:S04]  /*2f30*/  LDL.LU R25, [R1+0x11c] ;  /* 0x00011c0001197983 */ /* 0x000ee80000300800 */
[----:B------:R-:W-:Y:S04]  /*2f40*/  STS.U16 [R22+UR6+0x1e400], R41 ;  /* 0x01e4002916007988 */ /* 0x000fe80008000406 */
[----:B------:R-:W3:Y:S04]  /*2f50*/  LDL.LU R24, [R1+0x118] ;  /* 0x0001180001187983 */ /* 0x000ee80000300800 */
[----:B------:R0:W-:Y:S04]  /*2f60*/  STS.U16 [R22+UR6+0x1f400], R44 ;  /* 0x01f4002c16007988 */ /* 0x0001e80008000406 */
[----:B------:R-:W3:Y:S04]  /*2f70*/  LDL.LU R23, [R1+0x114] ;  /* 0x0001140001177983 */ /* 0x000ee80000300800 */
[----:B0-----:R-:W3:Y:S01]  /*2f80*/  LDL.LU R22, [R1+0x110] ;  /* 0x0001100001167983 */ /* 0x001ee20000300800 */
[----:B--2---:R-:W-:-:S05]  /*2f90*/  LOP3.LUT R54, R49, 0x40, RZ, 0x3c, !PT ;  /* 0x0000004031367812 */ /* 0x004fca00078e3cff */
[----:B------:R0:W-:Y:S04]  /*2fa0*/  STS.U16 [R54+UR6+0x800], R19 ;  /* 0x0008001336007988 */ /* 0x0001e80008000406 */
[----:B------:R1:W-:Y:S04]  /*2fb0*/  STS.U16 [R54+UR6+0x1800], R16 ;  /* 0x0018001036007988 */ /* 0x0003e80008000406 */
[----:B------:R2:W-:Y:S04]  /*2fc0*/  STS.U16 [R54+UR6+0x2800], R13 ;  /* 0x0028000d36007988 */ /* 0x0005e80008000406 */
[----:B0-----:R-:W3:Y:S04]  /*2fd0*/  LDL.LU R19, [R1+0x10c] ;  /* 0x00010c0001137983 */ /* 0x001ee80000300800 */
[----:B-1----:R-:W3:Y:S04]  /*2fe0*/  LDL.LU R16, [R1+0x108] ;  /* 0x0001080001107983 */ /* 0x002ee80000300800 */
[----:B------:R0:W-:Y:S04]  /*2ff0*/  STS.U16 [R54+UR6+0x3800], R9 ;  /* 0x0038000936007988 */ /* 0x0001e80008000406 */
[----:B--2---:R-:W2:Y:S04]  /*3000*/  LDL.LU R13, [R1+0xf8] ;  /* 0x0000f800010d7983 */ /* 0x004ea80000300800 */
[----:B------:R1:W-:Y:S04]  /*3010*/  STS.U16 [R54+UR6+0x4800], R10 ;  /* 0x0048000a36007988 */ /* 0x0003e80008000406 */
[----:B0-----:R-:W2:Y:S04]  /*3020*/  LDL.LU R9, [R1+0xe8] ;  /* 0x0000e80001097983 */ /* 0x001ea80000300800 */
[----:B------:R0:W-:Y:S04]  /*3030*/  STS.U16 [R54+UR6+0x5800], R11 ;  /* 0x0058000b36007988 */ /* 0x0001e80008000406 */
[----:B-1----:R-:W2:Y:S04]  /*3040*/  LDL.LU R10, [R1+0xd8] ;  /* 0x0000d800010a7983 */ /* 0x002ea80000300800 */
[----:B-----5:R1:W-:Y:S04]  /*3050*/  STS.U16 [R54+UR6+0x6800], R12 ;  /* 0x0068000c36007988 */ /* 0x0203e80008000406 */
[----:B0-----:R-:W5:Y:S04]  /*3060*/  LDL.LU R11, [R1+0xc8] ;  /* 0x0000c800010b7983 */ /* 0x001f680000300800 */
[----:B------:R0:W-:Y:S04]  /*3070*/  STS.U16 [R54+UR6+0x7800], R47 ;  /* 0x0078002f36007988 */ /* 0x0001e80008000406 */
[----:B-1----:R-:W2:Y:S04]  /*3080*/  LDL.LU R12, [R1+0xb8] ;  /* 0x0000b800010c7983 */ /* 0x002ea80000300800 */
[----:B----4-:R1:W-:Y:S04]  /*3090*/  STS.U16 [R54+UR6+0x8800], R50 ;  /* 0x0088003236007988 */ /* 0x0103e80008000406 */
[----:B0-----:R-:W4:Y:S04]  /*30a0*/  LDL.LU R47, [R1+0xa8] ;  /* 0x0000a800012f7983 */ /* 0x001f280000300800 */
[----:B------:R0:W-:Y:S04]  /*30b0*/  STS.U16 [R54+UR6+0x9800], R55 ;  /* 0x0098003736007988 */ /* 0x0001e80008000406 */
[----:B-1----:R-:W2:Y:S04]  /*30c0*/  LDL.LU R50, [R1+0x98] ;  /* 0x0000980001327983 */ /* 0x002ea80000300800 */
[----:B---3--:R1:W-:Y:S04]  /*30d0*/  STS.U16 [R54+UR6+0xa800], R57 ;  /* 0x00a8003936007988 */ /* 0x0083e80008000406 */
[----:B0-----:R-:W3:Y:S04]  /*30e0*/  LDL.LU R55, [R1+0x88] ;  /* 0x0000880001377983 */ /* 0x001ee80000300800 */
[----:B------:R0:W-:Y:S04]  /*30f0*/  STS.U16 [R54+UR6+0xb800], R61 ;  /* 0x00b8003d36007988 */ /* 0x0001e80008000406 */
[----:B-1----:R-:W2:Y:S04]  /*3100*/  LDL.LU R57, [R1+0x78] ;  /* 0x0000780001397983 */ /* 0x002ea80000300800 */
[----:B------:R1:W-:Y:S04]  /*3110*/  STS.U16 [R54+UR6+0xc800], R26 ;  /* 0x00c8001a36007988 */ /* 0x0003e80008000406 */
[----:B0-----:R-:W2:Y:S04]  /*3120*/  LDL.LU R61, [R1+0x68] ;  /* 0x00006800013d7983 */ /* 0x001ea80000300800 */
        /* <DEDUP_REMOVED lines=10> */
[----:B0-----:R-:W3:Y:S04]  /*31d0*/  LDL.LU R34, [R1+0x8] ;  /* 0x0000080001227983 */ /* 0x001ee80000300800 */
[----:B------:R-:W-:Y:S04]  /*31e0*/  STS.U16 [R54+UR6+0x12800], R51 ;  /* 0x0128003336007988 */ /* 0x000fe80008000406 */
[----:B------:R-:W-:Y:S04]  /*31f0*/  STS.U16 [R54+UR6+0x13800], R48 ;  /* 0x0138003036007988 */ /* 0x000fe80008000406 */
[----:B------:R-:W-:Y:S04]  /*3200*/  STS.U16 [R54+UR6+0x14800], R37 ;  /* 0x0148002536007988 */ /* 0x000fe80008000406 */
[----:B------:R-:W-:Y:S04]  /*3210*/  STS.U16 [R54+UR6+0x15800], R4 ;  /* 0x0158000436007988 */ /* 0x000fe80008000406 */
[----:B------:R0:W-:Y:S04]  /*3220*/  STS.U16 [R54+UR6+0x16800], R3 ;  /* 0x0168000336007988 */ /* 0x0001e80008000406 */
[----:B------:R1:W-:Y:S04]  /*3230*/  STS.U16 [R54+UR6+0x17800], R2 ;  /* 0x0178000236007988 */ /* 0x0003e80008000406 */
[----:B------:R1:W-:Y:S01]  /*3240*/  STS.U16 [R54+UR6+0x18800], R0 ;  /* 0x0188000036007988 */ /* 0x0003e20008000406 */
[----:B0-----:R-:W-:-:S02]  /*3250*/  IMAD.MOV.U32 R3, RZ, RZ, 0x3f800000 ;  /* 0x3f800000ff037424 */ /* 0x001fc400078e00ff */
[----:B-1----:R-:W-:Y:S02]  /*3260*/  IMAD.MOV.U32 R2, RZ, RZ, 0x3f800000 ;  /* 0x3f800000ff027424 */ /* 0x002fe400078e00ff */
[----:B------:R-:W-:-:S05]  /*3270*/  IMAD.MOV.U32 R0, RZ, RZ, -0x800000 ;  /* 0xff800000ff007424 */ /* 0x000fca00078e00ff */
[----:B------:R-:W-:Y:S04]  /*3280*/  STL [R1+0x20c], R0 ;  /* 0x00020c0001007387 */ /* 0x000fe80000100800 */
[----:B------:R-:W-:Y:S04]  /*3290*/  STL [R1+0x1a8], R3 ;  /* 0x0001a80301007387 */ /* 0x000fe80000100800 */
[----:B------:R-:W-:Y:S04]  /*32a0*/  STL [R1+0x1b0], R2 ;  /* 0x0001b00201007387 */ /* 0x000fe80000100800 */
[----:B------:R-:W-:Y:S04]  /*32b0*/  STL [R1+0x170], RZ ;  /* 0x000170ff01007387 */ /* 0x000fe80000100800 */
[----:B------:R-:W-:Y:S04]  /*32c0*/  STL [R1+0x208], R0 ;  /* 0x0002080001007387 */ /* 0x000fe80000100800 */
[----:B------:R-:W-:Y:S04]  /*32d0*/  STL [R1+0x174], RZ ;  /* 0x000174ff01007387 */ /* 0x000fe80000100800 */
        /* <DEDUP_REMOVED lines=23> */
[----:B------:R-:W-:Y:S01]  /*3450*/  STL [R1+0x114], RZ ;  /* 0x000114ff01007387 */ /* 0x000fe20000100800 */
[----:B------:R-:W-:-:S03]  /*3460*/  LOP3.LUT R5, R49, 0x60, RZ, 0x3c, !PT ;  /* 0x0000006031057812 */ /* 0x000fc600078e3cff */
[----:B------:R-:W-:Y:S04]  /*3470*/  STL [R1+0x118], RZ ;  /* 0x000118ff01007387 */ /* 0x000fe80000100800 */
[----:B------:R-:W-:Y:S04]  /*3480*/  STS.U16 [R54+UR6+0x19800], R15 ;  /* 0x0198000f36007988 */ /* 0x000fe80008000406 */
        /* <DEDUP_REMOVED lines=31> */
[----:B--2---:R-:W-:Y:S04]  /*3680*/  STS.U16 [R5+UR6+0x8c00], R13 ;  /* 0x008c000d05007988 */ /* 0x004fe80008000406 */
[----:B------:R-:W-:Y:S04]  /*3690*/  STL [R1+0xdc], RZ ;  /* 0x0000dcff01007387 */ /* 0x000fe80000100800 */
[----:B------:R-:W-:Y:S04]  /*36a0*/  STS.U16 [R5+UR6+0x9c00], R9 ;  /* 0x009c000905007988 */ /* 0x000fe80008000406 */
[----:B------:R-:W-:Y:S04]  /*36b0*/  STL [R1+0xc0], RZ ;  /* 0x0000c0ff01007387 */ /* 0x000fe80000100800 */
[----:B------:R-:W-:Y:S04]  /*36c0*/  STS.U16 [R5+UR6+0xac00], R10 ;  /* 0x00ac000a05007988 */ /* 0x000fe80008000406 */
[----:B------:R-:W-:Y:S04]  /*36d0*/  STL [R1+0xc4], RZ ;  /* 0x0000c4ff01007387 */ /* 0x000fe80000100800 */
[----:B-----5:R-:W-:Y:S04]  /*36e0*/  STS.U16 [R5+UR6+0xbc00], R11 ;  /* 0x00bc000b05007988 */ /* 0x020fe80008000406 */
[----:B------:R-:W-:Y:S04]  /*36f0*/  STL [R1+0xc8], RZ ;  /* 0x0000c8ff01007387 */ /* 0x000fe80000100800 */
[----:B------:R-:W-:Y:S04]  /*3700*/  STS.U16 [R5+UR6+0xcc00], R12 ;  /* 0x00cc000c05007988 */ /* 0x000fe80008000406 */
[----:B------:R-:W-:Y:S04]  /*3710*/  STL [R1+0xcc], RZ ;  /* 0x0000ccff01007387 */ /* 0x000fe80000100800 */
[----:B----4-:R-:W-:Y:S04]  /*3720*/  STS.U16 [R5+UR6+0xdc00], R47 ;  /* 0x00dc002f05007988 */ /* 0x010fe80008000406 */
[----:B------:R-:W-:Y:S04]  /*3730*/  STL [R1+0xb0], RZ ;  /* 0x0000b0ff01007387 */ /* 0x000fe80000100800 */
[----:B------:R-:W-:Y:S04]  /*3740*/  STS.U16 [R5+UR6+0xec00], R50 ;  /* 0x00ec003205007988 */ /* 0x000fe80008000406 */
[----:B------:R-:W-:Y:S04]  /*3750*/  STL [R1+0xb4], RZ ;  /* 0x0000b4ff01007387 */ /* 0x000fe80000100800 */
[----:B---3--:R-:W-:Y:S04]  /*3760*/  STS.U16 [R5+UR6+0xfc00], R55 ;  /* 0x00fc003705007988 */ /* 0x008fe80008000406 */
        /* <DEDUP_REMOVED lines=15> */
[----:B------:R0:W-:Y:S04]  /*3860*/  STS.U16 [R5+UR6+0x17c00], R34 ;  /* 0x017c002205007988 */ /* 0x0001e80008000406 */
[----:B------:R-:W-:Y:S04]  /*3870*/  STL [R1+0x98], RZ ;  /* 0x000098ff01007387 */ /* 0x000fe80000100800 */
[----:B------:R-:W-:Y:S01]  /*3880*/  STL [R1+0x9c], RZ ;  /* 0x00009cff01007387 */ /* 0x000fe20000100800 */
[----:B0-----:R-:W0:Y:S03]  /*3890*/  S2R R34, SR_CTAID.X ;  /* 0x0000000000227919 */ /* 0x001e260000002500 */
        /* <DEDUP_REMOVED lines=23> */
[----:B------:R-:W1:Y:S03]  /*3a10*/  S2R R59, SR_TID.X ;  /* 0x00000000003b7919 */ /* 0x000e660000002100 */
[----:B------:R-:W-:Y:S01]  /*3a20*/  STL [R1+0x3c], RZ ;  /* 0x00003cff01007387 */ /* 0x000fe20000100800 */
[----:B------:R-:W2:Y:S03]  /*3a30*/  S2R R55, SR_TID.X ;  /* 0x0000000000377919 */ /* 0x000ea60000002100 */
[----:B------:R-:W-:Y:S04]  /*3a40*/  STL [R1+0x20], RZ ;  /* 0x000020ff01007387 */ /* 0x000fe80000100800 */
[----:B------:R-:W-:Y:S04]  /*3a50*/  STL [R1+0x24], RZ ;  /* 0x000024ff01007387 */ /* 0x000fe80000100800 */
[----:B------:R-:W-:Y:S04]  /*3a60*/  STL [R1+0x28], RZ ;  /* 0x000028ff01007387 */ /* 0x000fe80000100800 */
[----:B------:R-:W-:Y:S01]  /*3a70*/  STL [R1+0x2c], RZ ;  /* 0x00002cff01007387 */ /* 0x000fe20000100800 */
[----:B0-----:R-:W-:-:S03]  /*3a80*/  IMAD.SHL.U32 R2, R34, 0x100, RZ ;  /* 0x0000010022027824 */ /* 0x001fc600078e00ff */
[----:B------:R-:W-:Y:S04]  /*3a90*/  STL [R1+0x10], RZ ;  /* 0x000010ff01007387 */ /* 0x000fe80000100800 */
[----:B------:R-:W-:Y:S04]  /*3aa0*/  STL [R1+0x14], RZ ;  /* 0x000014ff01007387 */ /* 0x000fe80000100800 */
[----:B------:R-:W-:Y:S04]  /*3ab0*/  STL [R1+0x18], RZ ;  /* 0x000018ff01007387 */ /* 0x000fe80000100800 */
[----:B------:R-:W-:Y:S01]  /*3ac0*/  STL [R1+0x1c], RZ ;  /* 0x00001cff01007387 */ /* 0x000fe20000100800 */
[----:B------:R-:W-:-:S03]  /*3ad0*/  VIADD R0, R2, 0x100 ;  /* 0x0000010002007836 */ /* 0x000fc60000000000 */
[----:B------:R-:W-:Y:S04]  /*3ae0*/  STL [R1], RZ ;  /* 0x000000ff01007387 */ /* 0x000fe80000100800 */
[----:B------:R-:W-:Y:S04]  /*3af0*/  STL [R1+0x4], RZ ;  /* 0x000004ff01007387 */ /* 0x000fe80000100800 */
[----:B------:R-:W-:Y:S04]  /*3b00*/  STL [R1+0x8], RZ ;  /* 0x000008ff01007387 */ /* 0x000fe80000100800 */
[----:B------:R-:W-:Y:S01]  /*3b10*/  STL [R1+0xc], RZ ;  /* 0x00000cff01007387 */ /* 0x000fe20000100800 */
[----:B------:R-:W-:-:S03]  /*3b20*/  ISETP.GE.AND P0, PT, R0, 0x1, PT ;  /* 0x000000010000780c */ /* 0x000fc60003f06270 */
[----:B------:R-:W-:Y:S04]  /*3b30*/  STS.U16 [R5+UR6+0x18c00], R58 ;  /* 0x018c003a05007988 */ /* 0x000fe80008000406 */
[----:B------:R-:W-:Y:S04]  /*3b40*/  STS.U16 [R5+UR6+0x19c00], R52 ;  /* 0x019c003405007988 */ /* 0x000fe80008000406 */
[----:B------:R-:W-:Y:S04]  /*3b50*/  STS.U16 [R5+UR6+0x1ac00], R35 ;  /* 0x01ac002305007988 */ /* 0x000fe80008000406 */
[----:B------:R-:W-:Y:S04]  /*3b60*/  STS.U16 [R5+UR6+0x1bc00], R36 ;  /* 0x01bc002405007988 */ /* 0x000fe80008000406 */
[----:B------:R-:W-:Y:S04]  /*3b70*/  STS.U16 [R5+UR6+0x1cc00], R28 ;  /* 0x01cc001c05007988 */ /* 0x000fe80008000406 */
[----:B------:R-:W-:Y:S01]  /*3b80*/  STS.U16 [R5+UR6+0x1dc00], R30 ;  /* 0x01dc001e05007988 */ /* 0x000fe20008000406 */
[----:B-1----:R-:W-:-:S03]  /*3b90*/  LOP3.LUT R59, R59, 0xff, RZ, 0xc0, !PT ;  /* 0x000000ff3b3b7812 */ /* 0x002fc600078ec0ff */
[----:B------:R0:W-:Y:S01]  /*3ba0*/  STS.U16 [R5+UR6+0x1ec00], R32 ;  /* 0x01ec002005007988 */ /* 0x0001e20008000406 */
[----:B------:R-:W-:Y:S02]  /*3bb0*/  CS2R R6, SRZ ;  /* 0x0000000000067805 */ /* 0x000fe4000001ff00 */
[----:B------:R-:W-:Y:S02]  /*3bc0*/  CS2R R8, SRZ ;  /* 0x0000000000087805 */ /* 0x000fe4000001ff00 */
[----:B------:R-:W-:Y:S02]  /*3bd0*/  CS2R R10, SRZ ;  /* 0x00000000000a7805 */ /* 0x000fe4000001ff00 */
[----:B------:R-:W-:Y:S02]  /*3be0*/  CS2R R12, SRZ ;  /* 0x00000000000c7805 */ /* 0x000fe4000001ff00 */
[----:B------:R-:W-:Y:S02]  /*3bf0*/  CS2R R14, SRZ ;  /* 0x00000000000e7805 */ /* 0x000fe4000001ff00 */
[----:B------:R-:W-:-:S02]  /*3c00*/  CS2R R16, SRZ ;  /* 0x0000000000107805 */ /* 0x000fc4000001ff00 */
[----:B------:R-:W-:Y:S02]  /*3c10*/  CS2R R18, SRZ ;  /* 0x0000000000127805 */ /* 0x000fe4000001ff00 */
[----:B------:R-:W-:Y:S02]  /*3c20*/  CS2R R24, SRZ ;  /* 0x0000000000187805 */ /* 0x000fe4000001ff00 */
[----:B------:R-:W-:Y:S02]  /*3c30*/  CS2R R26, SRZ ;  /* 0x00000000001a7805 */ /* 0x000fe4000001ff00 */
[----:B0-----:R-:W-:Y:S02]  /*3c40*/  CS2R R4, SRZ ;  /* 0x0000000000047805 */ /* 0x001fe4000001ff00 */
[----:B------:R-:W-:Y:S02]  /*3c50*/  CS2R R32, SRZ ;  /* 0x0000000000207805 */ /* 0x000fe4000001ff00 */
[----:B------:R-:W-:-:S02]  /*3c60*/  CS2R R34, SRZ ;  /* 0x0000000000227805 */ /* 0x000fc4000001ff00 */
[----:B------:R-:W-:Y:S02]  /*3c70*/  CS2R R20, SRZ ;  /* 0x0000000000147805 */ /* 0x000fe4000001ff00 */
[----:B------:R-:W-:Y:S02]  /*3c80*/  CS2R R22, SRZ ;  /* 0x0000000000167805 */ /* 0x000fe4000001ff00 */
[----:B------:R-:W-:Y:S02]  /*3c90*/  CS2R R28, SRZ ;  /* 0x00000000001c7805 */ /* 0x000fe4000001ff00 */
[----:B------:R-:W-:Y:S02]  /*3ca0*/  CS2R R30, SRZ ;  /* 0x00000000001e7805 */ /* 0x000fe4000001ff00 */
[C---:B--2---:R-:W-:Y:S02]  /*3cb0*/  LOP3.LUT R3, R55.reuse, 0x7, RZ, 0xc0, !PT ;  /* 0x0000000737037812 */ /* 0x044fe400078ec0ff */
[----:B------:R-:W-:Y:S01]  /*3cc0*/  SHF.L.U32 R0, R55, 0x1, RZ ;  /* 0x0000000137007819 */ /* 0x000fe200000006ff */
[----:B------:R-:W-:Y:S06]  /*3cd0*/  @!P0 BRA `(.L_x_0) ;  /* 0x0000003800148947 */ /* 0x000fec0003800000 */
[----:B------:R-:W0:Y:S01]  /*3ce0*/  LDC.64 R12, c[0x0][0x3c0] ;  /* 0x0000f000ff0c7b82 */ /* 0x000e220000000a00 */
[----:B------:R-:W-:Y:S01]  /*3cf0*/  IMAD R7, R3, 0x210, RZ ;  /* 0x0000021003077824 */ /* 0x000fe200078e02ff */
[----:B------:R-:W-:Y:S01]  /*3d00*/  LOP3.LUT R4, R0, 0x10, RZ, 0xc0, !PT ;  /* 0x0000001000047812 */ /* 0x000fe200078ec0ff */
[----:B------:R-:W1:Y:S01]  /*3d10*/  LDCU UR4, c[0x0][0x3c8] ;  /* 0x00007900ff0477ac */ /* 0x000e620008000800 */
[----:B------:R-:W-:Y:S02]  /*3d20*/  LOP3.LUT R3, R55, 0x1e0, RZ, 0xc0, !PT ;  /* 0x000001e037037812 */ /* 0x000fe400078ec0ff */
[----:B------:R-:W-:Y:S02]  /*3d30*/  CS2R R24, SRZ ;  /* 0x0000000000187805 */ /* 0x000fe4000001ff00 */
[--C-:B------:R-:W-:Y:S01]  /*3d40*/  SHF.R.U32.HI R8, RZ, 0x2, R55.reuse ;  /* 0x00000002ff087819 */ /* 0x100fe20000011637 */
[----:B------:R-:W2:Y:S01]  /*3d50*/  LDCU.64 UR10, c[0x0][0x388] ;  /* 0x00007100ff0a77ac */ /* 0x000ea20008000a00 */
[----:B------:R-:W-:-:S02]  /*3d60*/  LOP3.LUT R6, R4, 0x1e0, R55, 0xf8, !PT ;  /* 0x000001e004067812 */ /* 0x000fc400078ef837 */
[----:B------:R-:W-:Y:S02]  /*3d70*/  CS2R R26, SRZ ;  /* 0x00000000001a7805 */ /* 0x000fe4000001ff00 */
[----:B------:R-:W-:Y:S01]  /*3d80*/  SHF.R.U32.HI R3, RZ, 0x1, R3 ;  /* 0x00000001ff037819 */ /* 0x000fe20000011603 */
[----:B------:R-:W3:Y:S01]  /*3d90*/  LDCU.64 UR12, c[0x0][0x390] ;  /* 0x00007200ff0c77ac */ /* 0x000ee20008000a00 */
[----:B------:R-:W-:Y:S02]  /*3da0*/  SGXT.U32 R4, R8, 0x3 ;  /* 0x000000030804781a */ /* 0x000fe40000000000 */
[----:B------:R-:W-:Y:S02]  /*3db0*/  CS2R R32, SRZ ;  /* 0x0000000000207805 */ /* 0x000fe4000001ff00 */
[----:B------:R-:W-:Y:S02]  /*3dc0*/  LOP3.LUT R5, R55, 0x10, RZ, 0xc0, !PT ;  /* 0x0000001037057812 */ /* 0x000fe400078ec0ff */
[----:B------:R-:W-:-:S02]  /*3dd0*/  CS2R R34, SRZ ;  /* 0x0000000000227805 */ /* 0x000fc4000001ff00 */
[----:B------:R-:W-:Y:S02]  /*3de0*/  LOP3.LUT R36, R2, R3, R4, 0xfe, !PT ;  /* 0x0000000302247212 */ /* 0x000fe400078efe04 */
[----:B------:R-:W-:Y:S02]  /*3df0*/  CS2R R28, SRZ ;  /* 0x00000000001c7805 */ /* 0x000fe4000001ff00 */
[----:B------:R-:W-:Y:S01]  /*3e00*/  SHF.R.S32.HI R3, RZ, 0x2, R55 ;  /* 0x00000002ff037819 */ /* 0x000fe20000011437 */
[----:B------:R-:W4:Y:S01]  /*3e10*/  LDC R2, c[0x0][0x3d8] ;  /* 0x0000f600ff027b82 */ /* 0x000f220000000800 */
[----:B------:R-:W-:Y:S01]  /*3e20*/  LEA R61, R5, UR6, 0x8 ;  /* 0x00000006053d7c11 */ /* 0x000fe2000f8e40ff */
[----:B-1----:R-:W-:Y:S01]  /*3e30*/  IMAD R59, R59, UR4, RZ ;  /* 0x000000043b3b7c24 */ /* 0x002fe2000f8e02ff */
[----:B------:R-:W-:Y:S02]  /*3e40*/  LOP3.LUT R6, R7, R6, RZ, 0x3c, !PT ;  /* 0x0000000607067212 */ /* 0x000fe400078e3cff */
[----:B------:R-:W-:Y:S01]  /*3e50*/  CS2R R30, SRZ ;  /* 0x00000000001e7805 */ /* 0x000fe2000001ff00 */
[----:B0-----:R-:W-:Y:S01]  /*3e60*/  IMAD.MOV.U32 R11, RZ, RZ, R12 ;  /* 0x000000ffff0b7224 */ /* 0x001fe200078e000c */
[----:B------:R0:W-:Y:S01]  /*3e70*/  STL [R1+0x1ac], R13 ;  /* 0x0001ac0d01007387 */ /* 0x0001e20000100800 */
[----:B------:R-:W-:Y:S01]  /*3e80*/  IMAD.MOV.U32 R14, RZ, RZ, R13 ;  /* 0x000000ffff0e7224 */ /* 0x000fe200078e000d */
[----:B------:R-:W-:Y:S01]  /*3e90*/  SGXT R3, R3, 0x1 ;  /* 0x000000010303781a */ /* 0x000fe20000000200 */
[----:B------:R-:W-:Y:S01]  /*3ea0*/  IMAD.IADD R61, R6, 0x1, R61 ;  /* 0x00000001063d7824 */ /* 0x000fe200078e023d */
[--C-:B------:R-:W-:Y:S01]  /*3eb0*/  SHF.R.S32.HI R4, RZ, 0x6, R55.reuse ;  /* 0x00000006ff047819 */ /* 0x100fe20000011437 */
[----:B------:R-:W-:Y:S01]  /*3ec0*/  UMOV UR4, URZ ;  /* 0x000000ff00047c82 */ /* 0x000fe20008000000 */
[----:B------:R-:W-:Y:S01]  /*3ed0*/  LOP3.LUT R6, R55, 0x3, RZ, 0xc0, !PT ;  /* 0x0000000337067812 */ /* 0x000fe200078ec0ff */
[----:B------:R-:W-:Y:S01]  /*3ee0*/  UMOV UR5, URZ ;  /* 0x000000ff00057c82 */ /* 0x000fe20008000000 */
[----:B------:R-:W-:Y:S01]  /*3ef0*/  LOP3.LUT R3, R3, 0x90, RZ, 0xc0, !PT ;  /* 0x0000009003037812 */ /* 0x000fe200078ec0ff */
[----:B0-----:R-:W0:Y:S01]  /*3f00*/  LDC.64 R12, c[0x0][0x3d0] ;  /* 0x0000f400ff0c7b82 */ /* 0x001e220000000a00 */
[----:B------:R-:W-:-:S02]  /*3f10*/  SHF.R.U32.HI R57, RZ, 0x8, R55 ;  /* 0x00000008ff397819 */ /* 0x000fc40000011637 */
[----:B------:R-:W-:Y:S02]  /*3f20*/  SGXT R4, R4, 0x1 ;  /* 0x000000010404781a */ /* 0x000fe40000000200 */
[----:B------:R-:W-:Y:S01]  /*3f30*/  LEA R9, R6, R3, 0x5 ;  /* 0x0000000306097211 */ /* 0x000fe200078e28ff */
[----:B------:R-:W-:Y:S01]  /*3f40*/  IMAD R3, R11, UR7, RZ ;  /* 0x000000070b037c24 */ /* 0x000fe2000f8e02ff */
[----:B------:R-:W-:Y:S02]  /*3f50*/  SGXT.U32 R57, R57, 0x1 ;  /* 0x000000013939781a */ /* 0x000fe40000000000 */
[--C-:B------:R-:W-:Y:S02]  /*3f60*/  LOP3.LUT R37, R7, 0x30, R0.reuse, 0x78, !PT ;  /* 0x0000003007257812 */ /* 0x100fe400078e7800 */
[----:B------:R-:W-:Y:S01]  /*3f70*/  LOP3.LUT R7, R4, 0x90, RZ, 0xc0, !PT ;  /* 0x0000009004077812 */ /* 0x000fe200078ec0ff */
[----:B------:R-:W-:Y:S01]  /*3f80*/  IMAD.SHL.U32 R4, R3, 0x2, RZ ;  /* 0x0000000203047824 */ /* 0x000fe200078e00ff */
[----:B------:R-:W-:Y:S01]  /*3f90*/  LEA R60, R5, UR6, 0x4 ;  /* 0x00000006053c7c11 */ /* 0x000fe2000f8e20ff */
[----:B------:R-:W-:Y:S01]  /*3fa0*/  IMAD.SHL.U32 R5, R59, 0x2, RZ ;  /* 0x000000023b057824 */ /* 0x000fe200078e00ff */
[--C-:B------:R-:W-:Y:S01]  /*3fb0*/  LOP3.LUT R9, R9, 0x10, R0.reuse, 0x78, !PT ;  /* 0x0000001009097812 */ /* 0x100fe200078e7800 */
[----:B------:R-:W-:Y:S01]  /*3fc0*/  IMAD R6, R57, R14, RZ ;  /* 0x0000000e39067224 */ /* 0x000fe200078e02ff */
[----:B------:R-:W-:Y:S01]  /*3fd0*/  LOP3.LUT R0, R7, 0x37e, R0, 0x78, !PT ;  /* 0x0000037e07007812 */ /* 0x000fe200078e7800 */
[----:B------:R-:W-:Y:S01]  /*3fe0*/  IMAD.HI R59, R59, 0x2, RZ ;  /* 0x000000023b3b7827 */ /* 0x000fe200078e02ff */
[----:B------:R-:W-:-:S02]  /*3ff0*/  LOP3.LUT R0, R55, 0xf, RZ, 0xc0, !PT ;  /* 0x0000000f37007812 */ /* 0x000fc400078ec0ff */
[----:B--2---:R-:W-:Y:S01]  /*4000*/  IADD3 R15, P0, P1, R5, UR10, R4 ;  /* 0x0000000a050f7c10 */ /* 0x004fe2000f91e004 */
[----:B------:R-:W-:Y:S01]  /*4010*/  IMAD R7, R14, 0x2, R6 ;  /* 0x000000020e077824 */ /* 0x000fe200078e0206 */
[----:B------:R-:W-:Y:S01]  /*4020*/  SHF.R.U32.HI R5, RZ, 0x4, R55 ;  /* 0x00000004ff057819 */ /* 0x000fe20000011637 */
[----:B0-----:R-:W-:Y:S01]  /*4030*/  IMAD.MOV.U32 R10, RZ, RZ, R12 ;  /* 0x000000ffff0a7224 */ /* 0x001fe200078e000c */
[-C--:B------:R-:W-:Y:S01]  /*4040*/  LEA R20, P2, R6, R15.reuse, 0x1 ;  /* 0x0000000f06147211 */ /* 0x080fe200078408ff */
[----:B------:R-:W-:Y:S01]  /*4050*/  IMAD.MOV.U32 R8, RZ, RZ, R13 ;  /* 0x000000ffff087224 */ /* 0x000fe200078e000d */
[----:B------:R-:W-:Y:S01]  /*4060*/  LEA R16, P3, R7, R15, 0x1 ;  /* 0x0000000f07107211 */ /* 0x000fe200078608ff */
[----:B------:R-:W-:Y:S01]  /*4070*/  IMAD.IADD R60, R9, 0x1, R60 ;  /* 0x00000001093c7824 */ /* 0x000fe200078e023c */
[----:B------:R4:W-:Y:S01]  /*4080*/  STL [R1+0x23c], R13 ;  /* 0x00023c0d01007387 */ /* 0x0009e20000100800 */
[----:B------:R-:W-:Y:S01]  /*4090*/  IMAD R4, R10, UR7, RZ ;  /* 0x000000070a047c24 */ /* 0x000fe2000f8e02ff */
[----:B------:R-:W0:Y:S01]  /*40a0*/  LDCU UR10, c[0x0][0x3a8] ;  /* 0x00007500ff0a77ac */ /* 0x000e220008000800 */
[----:B------:R-:W-:Y:S01]  /*40b0*/  IMAD R9, R0, R8, RZ ;  /* 0x0000000800097224 */ /* 0x000fe200078e02ff */
[----:B------:R-:W-:Y:S01]  /*40c0*/  STL [R1+0x19c], R36 ;  /* 0x00019c2401007387 */ /* 0x000fe20000100800 */
[----:B------:R-:W-:-:S02]  /*40d0*/  IMAD R8, R14, 0x2, R7 ;  /* 0x000000020e087824 */ /* 0x000fc400078e0207 */
[----:B------:R-:W-:Y:S01]  /*40e0*/  IMAD.HI R0, R3, 0x2, RZ ;  /* 0x0000000203007827 */ /* 0x000fe200078e02ff */
[----:B------:R-:W-:Y:S01]  /*40f0*/  SGXT.U32 R3, R5, 0x5 ;  /* 0x000000050503781a */ /* 0x000fe20000000000 */
[----:B------:R-:W-:Y:S01]  /*4100*/  STL [R1+0x188], R37 ;  /* 0x0001882501007387 */ /* 0x000fe20000100800 */
[----:B------:R-:W-:Y:S01]  /*4110*/  SHF.L.U32 R10, R9, 0x1, RZ ;  /* 0x00000001090a7819 */ /* 0x000fe200000006ff */
[C---:B------:R-:W-:Y:S01]  /*4120*/  IMAD.SHL.U32 R5, R4.reuse, 0x2, RZ ;  /* 0x0000000204057824 */ /* 0x040fe200078e00ff */
[----:B------:R-:W-:Y:S01]  /*4130*/  IADD3.X R59, PT, PT, R59, UR11, R0, P0, P1 ;  /* 0x0000000b3b3b7c10 */ /* 0x000fe200087e2400 */
[----:B------:R-:W-:Y:S01]  /*4140*/  IMAD.HI R11, R4, 0x2, RZ ;  /* 0x00000002040b7827 */ /* 0x000fe200078e02ff */
[----:B------:R-:W-:Y:S02]  /*4150*/  LEA R18, P4, R8, R15, 0x1 ;  /* 0x0000000f08127211 */ /* 0x000fe400078808ff */
[-C--:B------:R-:W-:Y:S01]  /*4160*/  LEA.HI.X.SX32 R17, R7, R59.reuse, 0x1, P3 ;  /* 0x0000003b07117211 */ /* 0x080fe200018f0eff */
[----:B------:R-:W-:Y:S01]  /*4170*/  IMAD R4, R14, 0x2, R8 ;  /* 0x000000020e047824 */ /* 0x000fe200078e0208 */
[----:B---3--:R-:W-:Y:S01]  /*4180*/  IADD3 R0, P0, P1, R10, UR12, R5 ;  /* 0x0000000c0a007c10 */ /* 0x008fe2000f91e005 */
[----:B------:R-:W-:Y:S01]  /*4190*/  IMAD.HI R12, R9, 0x2, RZ ;  /* 0x00000002090c7827 */ /* 0x000fe200078e02ff */
[-C--:B------:R-:W-:Y:S01]  /*41a0*/  LEA.HI.X.SX32 R21, R6, R59.reuse, 0x1, P2 ;  /* 0x0000003b06157211 */ /* 0x080fe200010f0eff */
[----:B------:R1:W-:Y:S01]  /*41b0*/  STL.64 [R1+0x228], R16 ;  /* 0x0002281001007387 */ /* 0x0003e20000100a00 */
[----:B------:R-:W-:Y:S01]  /*41c0*/  LEA.HI.X.SX32 R19, R8, R59, 0x1, P4 ;  /* 0x0000003b08137211 */ /* 0x000fe200020f0eff */
[----:B------:R-:W-:Y:S01]  /*41d0*/  IMAD R9, R14, 0x2, R4 ;  /* 0x000000020e097824 */ /* 0x000fe200078e0204 */
[----:B------:R-:W-:Y:S01]  /*41e0*/  IADD3.X R12, PT, PT, R12, UR13, R11, P0, P1 ;  /* 0x0000000d0c0c7c10 */ /* 0x000fe200087e240b */
[----:B----4-:R-:W-:Y:S01]  /*41f0*/  IMAD R13, R3, R2, RZ ;  /* 0x00000002030d7224 */ /* 0x010fe200078e02ff */
[----:B------:R2:W-:Y:S02]  /*4200*/  STL.64 [R1+0x230], R20 ;  /* 0x0002301401007387 */ /* 0x0005e40000100a00 */
[----:B------:R-:W-:Y:S01]  /*4210*/  LEA R10, R14, R9, 0x1 ;  /* 0x000000090e0a7211 */ /* 0x000fe200078e08ff */
[----:B------:R-:W-:Y:S01]  /*4220*/  IMAD R3, R2, 0x20, R13 ;  /* 0x0000002002037824 */ /* 0x000fe200078e020d */
[----:B------:R3:W-:Y:S01]  /*4230*/  STL.64 [R1+0x220], R18 ;  /* 0x0002201201007387 */ /* 0x0007e20000100a00 */
[----:B-1----:R-:W-:-:S02]  /*4240*/  LEA R16, P2, R4, R15, 0x1 ;  /* 0x0000000f04107211 */ /* 0x002fc400078408ff */
[----:B------:R-:W-:Y:S02]  /*4250*/  IMAD R6, R14, 0x2, R10 ;  /* 0x000000020e067824 */ /* 0x000fe400078e020a */
[----:B------:R-:W-:Y:S01]  /*4260*/  IMAD R5, R2, 0x20, R3 ;  /* 0x0000002002057824 */ /* 0x000fe200078e0203 */
[----:B------:R-:W-:Y:S01]  /*4270*/  LEA.HI.X.SX32 R17, R4, R59, 0x1, P2 ;  /* 0x0000003b04117211 */ /* 0x000fe200010f0eff */
[----:B------:R-:W-:Y:S01]  /*4280*/  IMAD R4, R14, 0x2, R6 ;  /* 0x000000020e047824 */ /* 0x000fe200078e0206 */
[CC--:B------:R-:W-:Y:S01]  /*4290*/  LEA R22, P2, R9.reuse, R15.reuse, 0x1 ;  /* 0x0000000f09167211 */ /* 0x0c0fe200078408ff */
[----:B------:R-:W-:Y:S01]  /*42a0*/  IMAD R7, R2, 0x20, R5 ;  /* 0x0000002002077824 */ /* 0x000fe200078e0205 */
[-C--:B--2---:R-:W-:Y:S01]  /*42b0*/  LEA R20, P3, R10, R15.reuse, 0x1 ;  /* 0x0000000f0a147211 */ /* 0x084fe200078608ff */
[----:B------:R1:W-:Y:S01]  /*42c0*/  STL.64 [R1+0x218], R16 ;  /* 0x0002181001007387 */ /* 0x0003e20000100a00 */
[----:B---3--:R-:W-:Y:S02]  /*42d0*/  LEA R18, P4, R6, R15, 0x1 ;  /* 0x0000000f06127211 */ /* 0x008fe400078808ff */
[----:B------:R-:W-:Y:S01]  /*42e0*/  LEA.HI.X.SX32 R23, R9, R59, 0x1, P2 ;  /* 0x0000003b09177211 */ /* 0x000fe200010f0eff */
[----:B------:R-:W-:Y:S01]  /*42f0*/  IMAD R9, R2, 0x20, R7 ;  /* 0x0000002002097824 */ /* 0x000fe200078e0207 */
[----:B------:R-:W-:-:S02]  /*4300*/  LEA R14, P0, R13, R0, 0x1 ;  /* 0x000000000d0e7211 */ /* 0x000fc400078008ff */
[-C--:B------:R-:W-:Y:S01]  /*4310*/  LEA.HI.X.SX32 R21, R10, R59.reuse, 0x1, P3 ;  /* 0x0000003b0a157211 */ /* 0x080fe200018f0eff */
[----:B------:R2:W-:Y:S01]  /*4320*/  STL.64 [R1+0x210], R22 ;  /* 0x0002101601007387 */ /* 0x0005e20000100a00 */
[----:B------:R-:W-:Y:S01]  /*4330*/  LEA.HI.X.SX32 R19, R6, R59, 0x1, P4 ;  /* 0x0000003b06137211 */ /* 0x000fe200020f0eff */
[----:B------:R-:W-:Y:S01]  /*4340*/  IMAD R11, R2, 0x20, R9 ;  /* 0x00000020020b7824 */ /* 0x000fe200078e0209 */
[C---:B-1----:R-:W-:Y:S01]  /*4350*/  LEA R16, P5, R4.reuse, R15, 0x1 ;  /* 0x0000000f04107211 */ /* 0x042fe200078a08ff */
[----:B------:R1:W-:Y:S01]  /*4360*/  STL.64 [R1+0x208], R20 ;  /* 0x0002081401007387 */ /* 0x0003e20000100a00 */
[----:B------:R-:W-:Y:S02]  /*4370*/  LEA.HI.X.SX32 R15, R13, R12, 0x1, P0 ;  /* 0x0000000c0d0f7211 */ /* 0x000fe400000f0eff */
[----:B------:R-:W-:Y:S01]  /*4380*/  LEA.HI.X.SX32 R17, R4, R59, 0x1, P5 ;  /* 0x0000003b04117211 */ /* 0x000fe200028f0eff */
[----:B------:R3:W-:Y:S01]  /*4390*/  STL.64 [R1+0x200], R18 ;  /* 0x0002001201007387 */ /* 0x0007e20000100a00 */
[----:B------:R-:W-:-:S02]  /*43a0*/  LEA R13, R2, R11, 0x5 ;  /* 0x0000000b020d7211 */ /* 0x000fc400078e28ff */
[----:B--2---:R-:W-:Y:S01]  /*43b0*/  CS2R R22, SRZ ;  /* 0x0000000000167805 */ /* 0x004fe2000001ff00 */
[----:B------:R2:W-:Y:S04]  /*43c0*/  STL.64 [R1+0x1f8], R16 ;  /* 0x0001f81001007387 */ /* 0x0005e80000100a00 */
[----:B------:R4:W-:Y:S01]  /*43d0*/  STL.64 [R1+0x1f0], R14 ;  /* 0x0001f00e01007387 */ /* 0x0009e20000100a00 */
[----:B-1----:R-:W-:Y:S02]  /*43e0*/  CS2R R20, SRZ ;  /* 0x0000000000147805 */ /* 0x002fe4000001ff00 */
[-C--:B---3--:R-:W-:Y:S02]  /*43f0*/  LEA R18, P1, R3, R0.reuse, 0x1 ;  /* 0x0000000003127211 */ /* 0x088fe400078208ff */
[----:B--2---:R-:W-:-:S02]  /*4400*/  LEA R16, P0, R5, R0, 0x1 ;  /* 0x0000000005107211 */ /* 0x004fc400078008ff */
[----:B------:R-:W-:Y:S01]  /*4410*/  LEA.HI.X.SX32 R19, R3, R12, 0x1, P1 ;  /* 0x0000000c03137211 */ /* 0x000fe200008f0eff */
[----:B------:R-:W-:Y:S01]  /*4420*/  IMAD R3, R2, 0x20, R13 ;  /* 0x0000002002037824 */ /* 0x000fe200078e020d */
[----:B----4-:R-:W-:Y:S01]  /*4430*/  LEA R14, P2, R7, R0, 0x1 ;  /* 0x00000000070e7211 */ /* 0x010fe200078408ff */
[----:B------:R-:W-:Y:S01]  /*4440*/  IMAD.MOV.U32 R2, RZ, RZ, 0x3f800000 ;  /* 0x3f800000ff027424 */ /* 0x000fe200078e00ff */
[-C--:B------:R-:W-:Y:S01]  /*4450*/  LEA.HI.X.SX32 R17, R5, R12.reuse, 0x1, P0 ;  /* 0x0000000c05117211 */ /* 0x080fe200000f0eff */
[----:B------:R1:W-:Y:S01]  /*4460*/  STL.64 [R1+0x1e8], R18 ;  /* 0x0001e81201007387 */ /* 0x0003e20000100a00 */
[----:B------:R-:W-:Y:S02]  /*4470*/  LEA.HI.X.SX32 R15, R7, R12, 0x1, P2 ;  /* 0x0000000c070f7211 */ /* 0x000fe400010f0eff */
[----:B------:R-:W-:Y:S02]  /*4480*/  CS2R R6, SRZ ;  /* 0x0000000000067805 */ /* 0x000fe4000001ff00 */
[C---:B------:R-:W-:Y:S01]  /*4490*/  LEA R4, P3, R3.reuse, R0, 0x1 ;  /* 0x0000000003047211 */ /* 0x040fe200078608ff */
[----:B------:R2:W-:Y:S03]  /*44a0*/  STL.64 [R1+0x1e0], R16 ;  /* 0x0001e01001007387 */ /* 0x0005e60000100a00 */
[----:B------:R-:W-:Y:S01]  /*44b0*/  LEA.HI.X.SX32 R5, R3, R12, 0x1, P3 ;  /* 0x0000000c03057211 */ /* 0x000fe200018f0eff */
[----:B------:R3:W-:Y:S01]  /*44c0*/  STL.64 [R1+0x1d8], R14 ;  /* 0x0001d80e01007387 */ /* 0x0007e20000100a00 */
[----:B-1----:R-:W-:-:S02]  /*44d0*/  LEA R18, P0, R9, R0, 0x1 ;  /* 0x0000000009127211 */ /* 0x002fc400078008ff */
[----:B--2---:R-:W-:Y:S02]  /*44e0*/  LEA R16, P1, R11, R0, 0x1 ;  /* 0x000000000b107211 */ /* 0x004fe400078208ff */
[----:B------:R-:W-:Y:S02]  /*44f0*/  LEA.HI.X.SX32 R19, R9, R12, 0x1, P0 ;  /* 0x0000000c09137211 */ /* 0x000fe400000f0eff */
[----:B------:R-:W-:Y:S02]  /*4500*/  CS2R R8, SRZ ;  /* 0x0000000000087805 */ /* 0x000fe4000001ff00 */
[----:B---3--:R-:W-:Y:S01]  /*4510*/  LEA R14, P2, R13, R0, 0x1 ;  /* 0x000000000d0e7211 */ /* 0x008fe200078408ff */
[----:B------:R-:W-:Y:S01]  /*4520*/  IMAD.MOV.U32 R0, RZ, RZ, -0x800000 ;  /* 0xff800000ff007424 */ /* 0x000fe200078e00ff */
[-C--:B------:R-:W-:Y:S01]  /*4530*/  LEA.HI.X.SX32 R17, R11, R12.reuse, 0x1, P1 ;  /* 0x0000000c0b117211 */ /* 0x080fe200008f0eff */
[----:B------:R1:W-:Y:S01]  /*4540*/  STL.64 [R1+0x1d0], R18 ;  /* 0x0001d01201007387 */ /* 0x0003e20000100a00 */
[----:B------:R-:W-:-:S02]  /*4550*/  LEA.HI.X.SX32 R15, R13, R12, 0x1, P2 ;  /* 0x0000000c0d0f7211 */ /* 0x000fc400010f0eff */
[----:B------:R-:W-:Y:S02]  /*4560*/  CS2R R10, SRZ ;  /* 0x00000000000a7805 */ /* 0x000fe4000001ff00 */
[----:B------:R-:W-:Y:S01]  /*4570*/  CS2R R12, SRZ ;  /* 0x00000000000c7805 */ /* 0x000fe2000001ff00 */
[----:B------:R2:W-:Y:S04]  /*4580*/  STL.64 [R1+0x1c8], R16 ;  /* 0x0001c81001007387 */ /* 0x0005e80000100a00 */
[----:B------:R3:W-:Y:S04]  /*4590*/  STL.64 [R1+0x1c0], R14 ;  /* 0x0001c00e01007387 */ /* 0x0007e80000100a00 */
[----:B------:R4:W-:Y:S01]  /*45a0*/  STL.64 [R1+0x1b8], R4 ;  /* 0x0001b80401007387 */ /* 0x0009e20000100a00 */
[----:B-1----:R-:W-:-:S03]  /*45b0*/  CS2R R18, SRZ ;  /* 0x0000000000127805 */ /* 0x002fc6000001ff00 */
[----:B------:R1:W-:Y:S01]  /*45c0*/  STL [R1+0x1a8], R2 ;  /* 0x0001a80201007387 */ /* 0x0003e20000100800 */
[----:B--2---:R-:W-:-:S03]  /*45d0*/  CS2R R16, SRZ ;  /* 0x0000000000107805 */ /* 0x004fc6000001ff00 */
[----:B------:R-:W-:Y:S01]  /*45e0*/  STL [R1+0x184], RZ ;  /* 0x000184ff01007387 */ /* 0x000fe20000100800 */
[----:B---3--:R-:W-:-:S03]  /*45f0*/  CS2R R14, SRZ ;  /* 0x00000000000e7805 */ /* 0x008fc6000001ff00 */
[----:B------:R2:W-:Y:S01]  /*4600*/  STL [R1+0x1a0], R0 ;  /* 0x0001a00001007387 */ /* 0x0005e20000100800 */
[----:B----4-:R-:W-:Y:S01]  /*4610*/  CS2R R4, SRZ ;  /* 0x0000000000047805 */ /* 0x010fe2000001ff00 */
[----:B-1----:R-:W-:Y:S02]  /*4620*/  IMAD.MOV.U32 R2, RZ, RZ, -0x800000 ;  /* 0xff800000ff027424 */ /* 0x002fe400078e00ff */
[----:B------:R-:W-:Y:S04]  /*4630*/  STL [R1+0x180], RZ ;  /* 0x000180ff01007387 */ /* 0x000fe80000100800 */
[----:B------:R1:W-:Y:S01]  /*4640*/  STL [R1+0x1a4], R2 ;  /* 0x0001a40201007387 */ /* 0x0003e20000100800 */
[----:B--2---:R-:W-:-:S03]  /*4650*/  IMAD.MOV.U32 R0, RZ, RZ, 0x3f800000 ;  /* 0x3f800000ff007424 */ /* 0x004fc600078e00ff */
[----:B------:R-:W-:Y:S04]  /*4660*/  STL [R1+0x170], RZ ;  /* 0x000170ff01007387 */ /* 0x000fe80000100800 */
[----:B------:R2:W-:Y:S01]  /*4670*/  STL [R1+0x1b0], R0 ;  /* 0x0001b00001007387 */ /* 0x0005e20000100800 */
[----:B-1----:R-:W-:-:S03]  /*4680*/  LOP3.LUT R2, R37, 0x40, RZ, 0x3c, !PT ;  /* 0x0000004025027812 */ /* 0x002fc600078e3cff */
[----:B------:R1:W-:Y:S04]  /*4690*/  STL [R1+0x174], RZ ;  /* 0x000174ff01007387 */ /* 0x0003e80000100800 */
[----:B------:R1:W-:Y:S01]  /*46a0*/  STL [R1+0x178], RZ ;  /* 0x000178ff01007387 */ /* 0x0003e20000100800 */
[----:B--2---:R-:W-:-:S03]  /*46b0*/  LOP3.LUT R0, R36, 0x8, RZ, 0xfc, !PT ;  /* 0x0000000824007812 */ /* 0x004fc600078efcff */
[----:B------:R1:W-:Y:S04]  /*46c0*/  STL [R1+0x17c], RZ ;  /* 0x00017cff01007387 */ /* 0x0003e80000100800 */
        /* <DEDUP_REMOVED lines=88> */
[----:B------:R1:W-:Y:S04]  /*4c50*/  STL [R1], RZ ;  /* 0x000000ff01007387 */ /* 0x0003e80000100800 */
[----:B------:R1:W-:Y:S04]  /*4c60*/  STL [R1+0x4], RZ ;  /* 0x000004ff01007387 */ /* 0x0003e80000100800 */
[----:B------:R1:W-:Y:S04]  /*4c70*/  STL [R1+0x8], RZ ;  /* 0x000008ff01007387 */ /* 0x0003e80000100800 */
[----:B------:R1:W-:Y:S04]  /*4c80*/  STL [R1+0xc], RZ ;  /* 0x00000cff01007387 */ /* 0x0003e80000100800 */
[----:B------:R1:W-:Y:S04]  /*4c90*/  STL [R1+0x238], R2 ;  /* 0x0002380201007387 */ /* 0x0003e80000100800 */
[----:B0-----:R1:W-:Y:S02]  /*4ca0*/  STL [R1+0x244], R0 ;  /* 0x0002440001007387 */ /* 0x0013e40000100800 */
.L_x_1:
[----:B-12---:R-:W2:Y:S04]  /*4cb0*/  LDL.64 R2, [R1+0x230] ;  /* 0x0002300001027983 */ /* 0x006ea80000100a00 */
[----:B------:R-:W2:Y:S04]  /*4cc0*/  LDL R45, [R1+0x184] ;  /* 0x00018400012d7983 */ /* 0x000ea80000100800 */
[----:B------:R-:W3:Y:S04]  /*4cd0*/  LDL.64 R38, [R1+0x210] ;  /* 0x0002100001267983 */ /* 0x000ee80000100a00 */
[----:B------:R-:W4:Y:S04]  /*4ce0*/  LDL.64 R36, [R1+0x220] ;  /* 0x0002200001247983 */ /* 0x000f280000100a00 */
[----:B------:R-:W4:Y:S04]  /*4cf0*/  LDL.64 R42, [R1+0x228] ;  /* 0x00022800012a7983 */ /* 0x000f280000100a00 */
[----:B------:R-:W4:Y:S04]  /*4d00*/  LDL.64 R40, [R1+0x208] ;  /* 0x0002080001287983 */ /* 0x000f280000100a00 */
[----:B------:R-:W4:Y:S04]  /*4d10*/  LDL.64 R48, [R1+0x200] ;  /* 0x0002000001307983 */ /* 0x000f280000100a00 */
[----:B------:R-:W4:Y:S04]  /*4d20*/  LDL.64 R50, [R1+0x218] ;  /* 0x0002180001327983 */ /* 0x000f280000100a00 */
[----:B------:R-:W4:Y:S01]  /*4d30*/  LDL.64 R46, [R1+0x1f8] ;  /* 0x0001f800012e7983 */ /* 0x000f220000100a00 */
[----:B--2---:R-:W-:-:S04]  /*4d40*/  IMAD.WIDE R2, R45, 0x2, R2 ;  /* 0x000000022d027825 */ /* 0x004fc800078e0202 */
[C---:B---3--:R-:W-:Y:S01]  /*4d50*/  IMAD.WIDE R38, R45.reuse, 0x2, R38 ;  /* 0x000000022d267825 */ /* 0x048fe200078e0226 */
[----:B------:R0:W2:Y:S04]  /*4d60*/  LDG.E.U16 R44, desc[UR8][R2.64] ;  /* 0x00000008022c7981 */ /* 0x0000a8000c1e1500 */
[----:B------:R-:W3:Y:S01]  /*4d70*/  LDG.E.U16 R0, desc[UR8][R38.64] ;  /* 0x0000000826007981 */ /* 0x000ee2000c1e1500 */
[----:B----4-:R-:W-:-:S04]  /*4d80*/  IMAD.WIDE R36, R45, 0x2, R36 ;  /* 0x000000022d247825 */ /* 0x010fc800078e0224 */
[C---:B0-----:R-:W-:Y:S02]  /*4d90*/  IMAD.WIDE R2, R45.reuse, 0x2, R42 ;  /* 0x000000022d027825 */ /* 0x041fe400078e022a */
[----:B------:R0:W4:Y:S02]  /*4da0*/  LDG.E.U16 R42, desc[UR8][R36.64] ;  /* 0x00000008242a7981 */ /* 0x000124000c1e1500 */
[C---:B------:R-:W-:Y:S02]  /*4db0*/  IMAD.WIDE R40, R45.reuse, 0x2, R40 ;  /* 0x000000022d287825 */ /* 0x040fe400078e0228 */
[----:B------:R1:W4:Y:S04]  /*4dc0*/  LDG.E.U16 R43, desc[UR8][R2.64] ;  /* 0x00000008022b7981 */ /* 0x000328000c1e1500 */
[----:B------:R-:W4:Y:S01]  /*4dd0*/  LDG.E.U16 R40, desc[UR8][R40.64] ;  /* 0x0000000828287981 */ /* 0x000f22000c1e1500 */
[----:B0-----:R-:W-:-:S06]  /*4de0*/  IMAD.WIDE R36, R45, 0x2, R48 ;  /* 0x000000022d247825 */ /* 0x001fcc00078e0230 */
[----:B------:R-:W4:Y:S01]  /*4df0*/  LDG.E.U16 R36, desc[UR8][R36.64] ;  /* 0x0000000824247981 */ /* 0x000f22000c1e1500 */
[----:B-1----:R-:W-:-:S04]  /*4e00*/  IMAD.WIDE R2, R45, 0x2, R50 ;  /* 0x000000022d027825 */ /* 0x002fc800078e0232 */
[----:B------:R-:W-:Y:S02]  /*4e10*/  IMAD.WIDE R38, R45, 0x2, R46 ;  /* 0x000000022d267825 */ /* 0x000fe400078e022e */
[----:B------:R-:W4:Y:S04]  /*4e20*/  LDG.E.U16 R2, desc[UR8][R2.64] ;  /* 0x0000000802027981 */ /* 0x000f28000c1e1500 */
[----:B------:R-:W4:Y:S01]  /*4e30*/  LDG.E.U16 R38, desc[UR8][R38.64] ;  /* 0x0000000826267981 */ /* 0x000f22000c1e1500 */
[----:B------:R-:W0:Y:S01]  /*4e40*/  S2R R46, SR_TID.X ;  /* 0x00000000002e7919 */ /* 0x000e220000002100 */
[----:B------:R-:W1:Y:S02]  /*4e50*/  S2R R45, SR_TID.X ;  /* 0x00000000002d7919 */ /* 0x000e640000002100 */
[----:B------:R0:W-:Y:S04]  /*4e60*/  STL [R1+0x250], R30 ;  /* 0x0002501e01007387 */ /* 0x0001e80000100800 */
[----:B------:R0:W-:Y:S02]  /*4e70*/  STL [R1+0x24c], R31 ;  /* 0x00024c1f01007387 */ /* 0x0001e40000100800 */
[----:B0-----:R-:W-:-:S02]  /*4e80*/  LOP3.LUT R30, R46, 0xff, RZ, 0xc0, !PT ;  /* 0x000000ff2e1e7812 */ /* 0x001fc400078ec0ff */
[----:B------:R-:W-:-:S03]  /*4e90*/  SHF.R.S32.HI R31, RZ, 0x8, R46 ;  /* 0x00000008ff1f7819 */ /* 0x000fc6000001142e */
[----:B------:R-:W-:Y:S01]  /*4ea0*/  IMAD.SHL.U32 R30, R30, 0x2, RZ ;  /* 0x000000021e1e7824 */ /* 0x000fe200078e00ff */
[----:B------:R-:W-:-:S04]  /*4eb0*/  SGXT R31, R31, 0x1 ;  /* 0x000000011f1f781a */ /* 0x000fc80000000200 */
[----:B------:R-:W-:Y:S01]  /*4ec0*/  LOP3.LUT R30, R30, 0x210, R31, 0x78, !PT ;  /* 0x000002101e1e7812 */ /* 0x000fe200078e781f */
[----:B------:R-:W-:Y:S01]  /*4ed0*/  BAR.SYNC.DEFER_BLOCKING 0x0 ;  /* 0x0000000000007b1d */ /* 0x000fe20000010000 */
[--C-:B-1----:R-:W-:Y:S02]  /*4ee0*/  SHF.R.S32.HI R48, RZ, 0x8, R45.reuse ;  /* 0x00000008ff307819 */ /* 0x102fe4000001142d */
[----:B------:R-:W-:Y:S02]  /*4ef0*/  LOP3.LUT R47, R45, 0xff, RZ, 0xc0, !PT ;  /* 0x000000ff2d2f7812 */ /* 0x000fe400078ec0ff */
[--C-:B------:R-:W-:Y:S02]  /*4f00*/  SHF.R.S32.HI R31, RZ, 0x8, R45.reuse ;  /* 0x00000008ff1f7819 */ /* 0x100fe4000001142d */
[----:B------:R-:W-:Y:S02]  /*4f10*/  SHF.R.S32.HI R46, RZ, 0x8, R45 ;  /* 0x00000008ff2e7819 */ /* 0x000fe4000001142d */
[----:B------:R-:W-:-:S02]  /*4f20*/  SGXT R48, R48, 0x1 ;  /* 0x000000013030781a */ /* 0x000fc40000000200 */
[----:B------:R-:W-:Y:S02]  /*4f30*/  SHF.L.U32 R47, R47, 0x1, RZ ;  /* 0x000000012f2f7819 */ /* 0x000fe400000006ff */
[----:B------:R-:W-:Y:S02]  /*4f40*/  SGXT R46, R46, 0x1 ;  /* 0x000000012e2e781a */ /* 0x000fe40000000200 */
[----:B------:R-:W-:-:S04]  /*4f50*/  LOP3.LUT R47, R47, 0x210, R48, 0x78, !PT ;  /* 0x000002102f2f7812 */ /* 0x000fc800078e7830 */
[----:B------:R-:W-:Y:S02]  /*4f60*/  LOP3.LUT R47, R47, 0x20, RZ, 0x3c, !PT ;  /* 0x000000202f2f7812 */ /* 0x000fe400078e3cff */
[----:B------:R-:W-:Y:S01]  /*4f70*/  SGXT R31, R31, 0x1 ;  /* 0x000000011f1f781a */ /* 0x000fe20000000200 */
[----:B--2---:R-:W-:Y:S04]  /*4f80*/  STS.U16 [R30+UR6+0x20000], R44 ;  /* 0x0200002c1e007988 */ /* 0x004fe80008000406 */
[----:B---3--:R0:W-:Y:S02]  /*4f90*/  STS.U16 [R30+UR6+0x21000], R0 ;  /* 0x021000001e007988 */ /* 0x0081e40008000406 */
[C---:B0-----:R-:W-:Y:S02]  /*4fa0*/  LOP3.LUT R30, R45.reuse, 0xff, RZ, 0xc0, !PT ;  /* 0x000000ff2d1e7812 */ /* 0x041fe400078ec0ff */
[----:B------:R-:W2:Y:S01]  /*4fb0*/  LDL R0, [R1+0x180] ;  /* 0x0001800001007983 */ /* 0x000ea20000100800 */
[----:B------:R-:W-:-:S05]  /*4fc0*/  LOP3.LUT R45, R45, 0xff, RZ, 0xc0, !PT ;  /* 0x000000ff2d2d7812 */ /* 0x000fca00078ec0ff */
[----:B------:R-:W-:-:S05]  /*4fd0*/  IMAD.SHL.U32 R45, R45, 0x2, RZ ;  /* 0x000000022d2d7824 */ /* 0x000fca00078e00ff */
[----:B------:R-:W-:Y:S01]  /*4fe0*/  LOP3.LUT R45, R45, 0x210, R46, 0x78, !PT ;  /* 0x000002102d2d7812 */ /* 0x000fe200078e782e */
[----:B----4-:R-:W-:Y:S03]  /*4ff0*/  STS.U16 [R47+UR6+0x20400], R43 ;  /* 0x0204002b2f007988 */ /* 0x010fe60008000406 */
[----:B------:R-:W-:Y:S01]  /*5000*/  LOP3.LUT R45, R45, 0x40, RZ, 0x3c, !PT ;  /* 0x000000402d2d7812 */ /* 0x000fe200078e3cff */
[----:B------:R-:W-:Y:S04]  /*5010*/  STS.U16 [R47+UR6+0x21400], R40 ;  /* 0x021400282f007988 */ /* 0x000fe80008000406 */
[----:B------:R-:W-:Y:S04]  /*5020*/  STS.U16 [R45+UR6+0x20800], R42 ;  /* 0x0208002a2d007988 */ /* 0x000fe80008000406 */
[----:B------:R0:W-:Y:S01]  /*5030*/  STS.U16 [R45+UR6+0x21800], R36 ;  /* 0x021800242d007988 */ /* 0x0001e20008000406 */
[----:B------:R-:W-:Y:S01]  /*5040*/  IMAD.SHL.U32 R30, R30, 0x2, RZ ;  /* 0x000000021e1e7824 */ /* 0x000fe200078e00ff */
[----:B0-----:R-:W0:Y:S04]  /*5050*/  S2R R45, SR_TID.X ;  /* 0x00000000002d7919 */ /* 0x001e280000002100 */
[----:B------:R-:W-:-:S04]  /*5060*/  LOP3.LUT R30, R30, 0x210, R31, 0x78, !PT ;  /* 0x000002101e1e7812 */ /* 0x000fc800078e781f */
[----:B------:R-:W-:-:S05]  /*5070*/  LOP3.LUT R30, R30, 0x60, RZ, 0x3c, !PT ;  /* 0x000000601e1e7812 */ /* 0x000fca00078e3cff */
[----:B------:R1:W-:Y:S04]  /*5080*/  STS.U16 [R30+UR6+0x20c00], R2 ;  /* 0x020c00021e007988 */ /* 0x0003e80008000406 */
[----:B------:R3:W-:Y:S01]  /*5090*/  STS.U16 [R30+UR6+0x21c00], R38 ;  /* 0x021c00261e007988 */ /* 0x0007e20008000406 */
[----:B------:R-:W-:Y:S06]  /*50a0*/  BAR.SYNC.DEFER_BLOCKING 0x0 ;  /* 0x0000000000007b1d */ /* 0x000fec0000010000 */
[----:B-1----:R-:W2:Y:S04]  /*50b0*/  LDL.64 R2, [R1+0x1f0] ;  /* 0x0001f00001027983 */ /* 0x002ea80000100a00 */
[----:B---3--:R-:W3:Y:S01]  /*50c0*/  LDL.64 R30, [R1+0x1e8] ;  /* 0x0001e800011e7983 */ /* 0x008ee20000100a00 */
[C---:B0-----:R-:W-:Y:S01]  /*50d0*/  LOP3.LUT R41, R45.reuse, 0x7, RZ, 0xc0, !PT ;  /* 0x000000072d297812 */ /* 0x041fe200078ec0ff */
[----:B------:R-:W-:-:S04]  /*50e0*/  IMAD.SHL.U32 R48, R45, 0x2, RZ ;  /* 0x000000022d307824 */ /* 0x000fc800078e00ff */
[----:B------:R-:W-:-:S05]  /*50f0*/  IMAD R41, R41, 0x210, RZ ;  /* 0x0000021029297824 */ /* 0x000fca00078e02ff */
[----:B------:R-:W-:Y:S01]  /*5100*/  LOP3.LUT R41, R41, 0x30, R48, 0x78, !PT ;  /* 0x0000003029297812 */ /* 0x000fe200078e7830 */
[----:B-----5:R-:W-:Y:S04]  /*5110*/  LDSM.16.MT88.4 R52, [R61] ;  /* 0x000000003d34783b */ /* 0x020fe80000004200 */
[----:B------:R-:W0:Y:S04]  /*5120*/  LDSM.16.M88.4 R44, [R41+UR6+0x20000] ;  /* 0x02000006292c783b */ /* 0x000e280008000200 */
[----:B------:R0:W1:Y:S04]  /*5130*/  LDSM.16.M88.4 R48, [R41+UR6+0x21000] ;  /* 0x021000062930783b */ /* 0x0000680008000200 */
[----:B------:R-:W4:Y:S04]  /*5140*/  LDSM.16.MT88.4 R36, [R61+0x2000] ;  /* 0x002000003d24783b */ /* 0x000f280000004200 */
[----:B------:R-:W-:Y:S01]  /*5150*/  LDSM.16.MT88.4 R56, [R61+0x4000] ;  /* 0x004000003d38783b */ /* 0x000fe20000004200 */
[C---:B0-----:R-:W-:Y:S08]  /*5160*/  HMMA.16816.F32.BF16 R40, R52.reuse, R44, RZ ;  /* 0x0000002c3428723c */ /* 0x041ff000000418ff */
[----:B-1----:R-:W-:Y:S01]  /*5170*/  HMMA.16816.F32.BF16 R52, R52, R48, RZ ;  /* 0x000000303434723c */ /* 0x002fe200000418ff */
[----:B------:R-:W2:Y:S11]  /*5180*/  LDL R49, [R1+0x238] ;  /* 0x0002380001317983 */ /* 0x000eb60000100800 */
[C---:B----4-:R-:W-:Y:S01]  /*5190*/  HMMA.16816.F32.BF16 R44, R36.reuse, R46, R40 ;  /* 0x0000002e242c723c */ /* 0x050fe20000041828 */
[----:B--2---:R0:W1:Y:S07]  /*51a0*/  LDSM.16.M88.4 R40, [R49+UR6+0x20000] ;  /* 0x020000063128783b */ /* 0x00406e0008000200 */
[----:B0-----:R-:W-:Y:S01]  /*51b0*/  HMMA.16816.F32.BF16 R48, R36, R50, R52 ;  /* 0x000000322430723c */ /* 0x001fe20000041834 */
[----:B------:R-:W2:Y:S04]  /*51c0*/  LDL R54, [R1+0x188] ;  /* 0x0001880001367983 */ /* 0x000ea80000100800 */
[----:B------:R-:W4:Y:S04]  /*51d0*/  LDL R55, [R1+0x238] ;  /* 0x0002380001377983 */ /* 0x000f280000100800 */
[----:B------:R-:W-:Y:S03]  /*51e0*/  LDSM.16.MT88.4 R36, [R61+0x6000] ;  /* 0x006000003d24783b */ /* 0x000fe60000004200 */
[----:B-1----:R-:W-:Y:S01]  /*51f0*/  HMMA.16816.F32.BF16 R44, R56, R40, R44 ;  /* 0x00000028382c723c */ /* 0x002fe2000004182c */
[----:B--2---:R-:W-:-:S02]  /*5200*/  IMAD.MOV.U32 R41, RZ, RZ, R54 ;  /* 0x000000ffff297224 */ /* 0x004fc400078e0036 */
[----:B----4-:R-:W0:Y:S05]  /*5210*/  LDSM.16.M88.4 R52, [R55+UR6+0x21000] ;  /* 0x021000063734783b */ /* 0x010e2a0008000200 */
[----:B0-----:R-:W-:-:S15]  /*5220*/  HMMA.16816.F32.BF16 R56, R56, R52, R48 ;  /* 0x000000343838723c */ /* 0x001fde0000041830 */
[----:B------:R-:W-:-:S05]  /*5230*/  NOP ;  /* 0x0000000000007918 */ /* 0x000fca0000000000 */
[C---:B------:R-:W-:Y:S01]  /*5240*/  HMMA.16816.F32.BF16 R52, R36.reuse, R54, R56 ;  /* 0x000000362434723c */ /* 0x040fe20000041838 */
[----:B------:R-:W2:Y:S04]  /*5250*/  LDL R58, [R1+0x238] ;  /* 0x00023800013a7983 */ /* 0x000ea80000100800 */
[----:B------:R-:W4:Y:S01]  /*5260*/  LDL R59, [R1+0x188] ;  /* 0x00018800013b7983 */ /* 0x000f220000100800 */
[----:B------:R-:W-:Y:S02]  /*5270*/  MOV R51, R41 ;  /* 0x0000002900337202 */ /* 0x000fe40000000f00 */
[----:B------:R-:W-:Y:S01]  /*5280*/  HMMA.16816.F32.BF16 R40, R36, R42, R44 ;  /* 0x0000002a2428723c */ /* 0x000fe2000004182c */
[----:B------:R-:W-:Y:S04]  /*5290*/  LDSM.16.MT88.4 R44, [R61+0x8000] ;  /* 0x008000003d2c783b */ /* 0x000fe80000004200 */
[----:B------:R-:W0:Y:S04]  /*52a0*/  LDSM.16.M88.4 R48, [R51+UR6+0x20080] ;  /* 0x020080063330783b */ /* 0x000e280008000200 */
[----:B------:R-:W-:Y:S11]  /*52b0*/  LDSM.16.MT88.4 R36, [R61+0xa000] ;  /* 0x00a000003d24783b */ /* 0x000ff60000004200 */
[----:B0-----:R-:W-:Y:S01]  /*52c0*/  HMMA.16816.F32.BF16 R40, R44, R48, R40 ;  /* 0x000000302c28723c */ /* 0x001fe20000041828 */
[----:B--2---:R-:W-:-:S02]  /*52d0*/  IMAD.MOV.U32 R49, RZ, RZ, R58 ;  /* 0x000000ffff317224 */ /* 0x004fc400078e003a */
[----:B----4-:R-:W0:Y:S05]  /*52e0*/  LDSM.16.M88.4 R56, [R59+UR6+0x21080] ;  /* 0x021080063b38783b */ /* 0x010e2a0008000200 */
[----:B0-----:R-:W-:Y:S01]  /*52f0*/  HMMA.16816.F32.BF16 R44, R44, R56, R52 ;  /* 0x000000382c2c723c */ /* 0x001fe20000041834 */
[----:B------:R-:W-:Y:S01]  /*5300*/  IMAD.MOV.U32 R57, RZ, RZ, R49 ;  /* 0x000000ffff397224 */ /* 0x000fe200078e0031 */
[----:B------:R-:W-:Y:S10]  /*5310*/  LDSM.16.MT88.4 R52, [R61+0xc000] ;  /* 0x00c000003d34783b */ /* 0x000ff40000004200 */
[C---:B------:R-:W-:Y:S01]  /*5320*/  HMMA.16816.F32.BF16 R48, R36.reuse, R50, R40 ;  /* 0x000000322430723c */ /* 0x040fe20000041828 */
[----:B------:R0:W-:Y:S07]  /*5330*/  LDSM.16.M88.4 R40, [R57+UR6+0x20080] ;  /* 0x020080063928783b */ /* 0x0001ee0008000200 */
[----:B0-----:R-:W-:Y:S01]  /*5340*/  HMMA.16816.F32.BF16 R56, R36, R58, R44 ;  /* 0x0000003a2438723c */ /* 0x001fe2000004182c */
[----:B------:R-:W2:Y:S04]  /*5350*/  LDL R47, [R1+0x238] ;  /* 0x00023800012f7983 */ /* 0x000ea80000100800 */
[----:B--2---:R-:W0:Y:S04]  /*5360*/  LDSM.16.M88.4 R36, [R47+UR6+0x21080] ;  /* 0x021080062f24783b */ /* 0x004e280008000200 */
[----:B------:R-:W1:Y:S11]  /*5370*/  LDSM.16.MT88.4 R44, [R61+0xe000] ;  /* 0x00e000003d2c783b */ /* 0x000e760000004200 */
[C---:B0-----:R-:W-:Y:S01]  /*5380*/  HMMA.16816.F32.BF16 R56, R52.reuse, R36, R56 ;  /* 0x000000243438723c */ /* 0x041fe20000041838 */
[----:B------:R-:W2:Y:S07]  /*5390*/  LDL R37, [R1+0x188] ;  /* 0x0001880001257983 */ /* 0x000eae0000100800 */
[----:B------:R-:W-:-:S12]  /*53a0*/  HMMA.16816.F32.BF16 R48, R52, R40, R48 ;  /* 0x000000283430723c */ /* 0x000fd80000041830 */
[C---:B-1----:R-:W-:Y:S08]  /*53b0*/  HMMA.16816.F32.BF16 R56, R44.reuse, R38, R56 ;  /* 0x000000262c38723c */ /* 0x042ff00000041838 */
[----:B------:R-:W-:Y:S01]  /*53c0*/  HMMA.16816.F32.BF16 R52, R44, R42, R48 ;  /* 0x0000002a2c34723c */ /* 0x000fe20000041830 */
[----:B------:R-:W-:Y:S04]  /*53d0*/  LDSM.16.MT88.4 R40, [R61+0x10000] ;  /* 0x010000003d28783b */ /* 0x000fe80000004200 */
[----:B------:R-:W-:Y:S04]  /*53e0*/  LDSM.16.MT88.4 R44, [R61+0x12000] ;  /* 0x012000003d2c783b */ /* 0x000fe80000004200 */
[----:B--2---:R-:W-:Y:S04]  /*53f0*/  LDSM.16.M88.4 R48, [R37+UR6+0x20100] ;  /* 0x020100062530783b */ /* 0x004fe80008000200 */
[----:B------:R-:W0:Y:S02]  /*5400*/  LDSM.16.M88.4 R36, [R37+UR6+0x21100] ;  /* 0x021100062524783b */ /* 0x000e240008000200 */
[C---:B0-----:R-:W-:Y:S02]  /*5410*/  HMMA.16816.F32.BF16 R56, R40.reuse, R36, R56 ;  /* 0x000000242838723c */ /* 0x041fe40000041838 */
[----:B------:R-:W2:Y:S06]  /*5420*/  LDL R37, [R1+0x238] ;  /* 0x0002380001257983 */ /* 0x000eac0000100800 */
[----:B------:R-:W-:Y:S01]  /*5430*/  HMMA.16816.F32.BF16 R52, R40, R48, R52 ;  /* 0x000000302834723c */ /* 0x000fe20000041834 */
[----:B------:R-:W-:Y:S11]  /*5440*/  LDSM.16.MT88.4 R40, [R61+0x14000] ;  /* 0x014000003d28783b */ /* 0x000ff60000004200 */
[C---:B------:R-:W-:Y:S08]  /*5450*/  HMMA.16816.F32.BF16 R56, R44.reuse, R38, R56 ;  /* 0x000000262c38723c */ /* 0x040ff00000041838 */
[----:B------:R-:W-:Y:S01]  /*5460*/  HMMA.16816.F32.BF16 R52, R44, R50, R52 ;  /* 0x000000322c34723c */ /* 0x000fe20000041834 */
[----:B------:R-:W-:Y:S04]  /*5470*/  LDSM.16.MT88.4 R44, [R61+0x16000] ;  /* 0x016000003d2c783b */ /* 0x000fe80000004200 */
[----:B--2---:R-:W-:Y:S04]  /*5480*/  LDSM.16.M88.4 R48, [R37+UR6+0x20100] ;  /* 0x020100062530783b */ /* 0x004fe80008000200 */
[----:B------:R-:W0:Y:S03]  /*5490*/  LDSM.16.M88.4 R36, [R37+UR6+0x21100] ;  /* 0x021100062524783b */ /* 0x000e260008000200 */
[C---:B0-----:R-:W-:Y:S01]  /*54a0*/  HMMA.16816.F32.BF16 R56, R40.reuse, R36, R56 ;  /* 0x000000242838723c */ /* 0x041fe20000041838 */
[----:B------:R-:W2:Y:S07]  /*54b0*/  LDL R37, [R1+0x188] ;  /* 0x0001880001257983 */ /* 0x000eae0000100800 */
[----:B------:R-:W-:Y:S01]  /*54c0*/  HMMA.16816.F32.BF16 R52, R40, R48, R52 ;  /* 0x000000302834723c */ /* 0x000fe20000041834 */
[----:B------:R-:W-:Y:S11]  /*54d0*/  LDSM.16.MT88.4 R40, [R61+0x18000] ;  /* 0x018000003d28783b */ /* 0x000ff60000004200 */
[C---:B------:R-:W-:Y:S08]  /*54e0*/  HMMA.16816.F32.BF16 R56, R44.reuse, R38, R56 ;  /* 0x000000262c38723c */ /* 0x040ff00000041838 */
[----:B------:R-:W-:Y:S01]  /*54f0*/  HMMA.16816.F32.BF16 R52, R44, R50, R52 ;  /* 0x000000322c34723c */ /* 0x000fe20000041834 */
[----:B------:R-:W-:Y:S04]  /*5500*/  LDSM.16.MT88.4 R44, [R61+0x1a000] ;  /* 0x01a000003d2c783b */ /* 0x000fe80000004200 */
[----:B--2---:R-:W0:Y:S04]  /*5510*/  LDSM.16.M88.4 R48, [R37+UR6+0x20180] ;  /* 0x020180062530783b */ /* 0x004e280008000200 */
[----:B------:R-:W1:Y:S11]  /*5520*/  LDSM.16.M88.4 R36, [R37+UR6+0x21180] ;  /* 0x021180062524783b */ /* 0x000e760008000200 */
[C---:B0-----:R-:W-:Y:S01]  /*5530*/  HMMA.16816.F32.BF16 R52, R40.reuse, R48, R52 ;  /* 0x000000302834723c */ /* 0x041fe20000041834 */
[----:B------:R-:W2:Y:S07]  /*5540*/  LDL.64 R48, [R1+0x1d0] ;  /* 0x0001d00001307983 */ /* 0x000eae0000100a00 */
[----:B-1----:R-:W-:Y:S01]  /*5550*/  HMMA.16816.F32.BF16 R56, R40, R36, R56 ;  /* 0x000000242838723c */ /* 0x002fe20000041838 */
[----:B------:R-:W-:Y:S11]  /*5560*/  LDSM.16.MT88.4 R40, [R61+0x1c000] ;  /* 0x01c000003d28783b */ /* 0x000ff60000004200 */
[C---:B------:R-:W-:Y:S01]  /*5570*/  HMMA.16816.F32.BF16 R52, R44.reuse, R50, R52 ;  /* 0x000000322c34723c */ /* 0x040fe20000041834 */
[----:B------:R-:W4:Y:S07]  /*5580*/  LDL.64 R50, [R1+0x1e0] ;  /* 0x0001e00001327983 */ /* 0x000f2e0000100a00 */
[----:B------:R-:W-:Y:S01]  /*5590*/  HMMA.16816.F32.BF16 R56, R44, R38, R56 ;  /* 0x000000262c38723c */ /* 0x000fe20000041838 */
[----:B------:R-:W2:Y:S04]  /*55a0*/  LDL R47, [R1+0x238] ;  /* 0x00023800012f7983 */ /* 0x000ea80000100800 */
[----:B--2---:R-:W0:Y:S04]  /*55b0*/  LDSM.16.M88.4 R36, [R47+UR6+0x20180] ;  /* 0x020180062f24783b */ /* 0x004e280008000200 */
[----:B------:R-:W1:Y:S03]  /*55c0*/  LDSM.16.M88.4 R44, [R47+UR6+0x21180] ;  /* 0x021180062f2c783b */ /* 0x000e660008000200 */
[C---:B0-----:R-:W-:Y:S08]  /*55d0*/  HMMA.16816.F32.BF16 R52, R40.reuse, R36, R52 ;  /* 0x000000242834723c */ /* 0x041ff00000041834 */
[----:B-1----:R-:W-:Y:S01]  /*55e0*/  HMMA.16816.F32.BF16 R56, R40, R44, R56 ;  /* 0x0000002c2838723c */ /* 0x002fe20000041838 */
[----:B------:R-:W2:Y:S04]  /*55f0*/  LDL.64 R44, [R1+0x1c0] ;  /* 0x0001c000012c7983 */ /* 0x000ea80000100a00 */
[----:B------:R-:W0:Y:S04]  /*5600*/  LDSM.16.MT88.4 R40, [R61+0x1e000] ;  /* 0x01e000003d28783b */ /* 0x000e280000004200 */
[----:B------:R1:W-:Y:S04]  /*5610*/  STL [R1+0x248], R61 ;  /* 0x0002483d01007387 */ /* 0x0003e80000100800 */
[----:B-1----:R-:W4:Y:S01]  /*5620*/  LDL.LU R61, [R1+0x180] ;  /* 0x00018000013d7983 */ /* 0x002f220000300800 */
[----:B------:R-:W-:-:S04]  /*5630*/  IMAD.WIDE R2, R0, 0x2, R2 ;  /* 0x0000000200027825 */ /* 0x000fc800078e0202 */
[----:B---3--:R-:W-:Y:S02]  /*5640*/  IMAD.WIDE R36, R0, 0x2, R30 ;  /* 0x0000000200247825 */ /* 0x008fe400078e021e */
[----:B------:R4:W3:Y:S04]  /*5650*/  LDG.E.U16 R30, desc[UR8][R2.64] ;  /* 0x00000008021e7981 */ /* 0x0008e8000c1e1500 */
[----:B------:R-:W2:Y:S04]  /*5660*/  LDG.E.U16 R31, desc[UR8][R36.64] ;  /* 0x00000008241f7981 */ /* 0x000ea8000c1e1500 */
[----:B------:R-:W2:Y:S04]  /*5670*/  LDL R36, [R1+0x19c] ;  /* 0x00019c0001247983 */ /* 0x000ea80000100800 */
[----:B------:R-:W2:Y:S01]  /*5680*/  LDL R37, [R1+0x244] ;  /* 0x0002440001257983 */ /* 0x000ea20000100800 */
[----:B----4-:R-:W-:-:S05]  /*5690*/  IMAD.WIDE R2, R61, 0x2, R50 ;  /* 0x000000023d027825 */ /* 0x010fca00078e0232 */
[----:B------:R1:W4:Y:S04]  /*56a0*/  LDG.E.U16 R51, desc[UR8][R2.64] ;  /* 0x0000000802337981 */ /* 0x000328000c1e1500 */
[----:B------:R-:W1:Y:S01]  /*56b0*/  LDL.64 R2, [R1+0x1d8] ;  /* 0x0001d80001027983 */ /* 0x000e620000100a00 */
[----:B0-----:R-:W-:Y:S03]  /*56c0*/  HMMA.16816.F32.BF16 R52, R40, R38, R52 ;  /* 0x000000262834723c */ /* 0x001fe60000041834 */
[----:B------:R-:W2:Y:S01]  /*56d0*/  LDL.64 R38, [R1+0x1b8] ;  /* 0x0001b80001267983 */ /* 0x000ea20000100a00 */
[----:B-1----:R-:W-:-:S05]  /*56e0*/  IMAD.WIDE R2, R61, 0x2, R2 ;  /* 0x000000023d027825 */ /* 0x002fca00078e0202 */
[----:B------:R0:W3:Y:S02]  /*56f0*/  LDG.E.U16 R50, desc[UR8][R2.64] ;  /* 0x0000000802327981 */ /* 0x0000e4000c1e1500 */
[----:B0-----:R-:W-:-:S05]  /*5700*/  IMAD.WIDE R2, R61, 0x2, R48 ;  /* 0x000000023d027825 */ /* 0x001fca00078e0230 */
[----:B------:R0:W3:Y:S04]  /*5710*/  LDG.E.U16 R49, desc[UR8][R2.64] ;  /* 0x0000000802317981 */ /* 0x0000e8000c1e1500 */
[----:B------:R-:W0:Y:S01]  /*5720*/  LDL.64 R2, [R1+0x1c8] ;  /* 0x0001c80001027983 */ /* 0x000e220000100a00 */
[----:B------:R-:W1:Y:S01]  /*5730*/  S2R R0, SR_TID.X ;  /* 0x0000000000007919 */ /* 0x000e620000002100 */
[----:B------:R-:W-:Y:S01]  /*5740*/  HMMA.16816.F32.BF16 R56, R40, R46, R56 ;  /* 0x0000002e2838723c */ /* 0x000fe20000041838 */
[----:B------:R-:W0:Y:S01]  /*5750*/  S2R R47, SR_TID.X ;  /* 0x00000000002f7919 */ /* 0x000e220000002100 */
[----:B------:R-:W3:Y:S01]  /*5760*/  LDL.LU R46, [R1+0x1a0] ;  /* 0x0001a000012e7983 */ /* 0x000ee20000300800 */
[----:B-1----:R-:W-:-:S04]  /*5770*/  LOP3.LUT R0, R0, 0x3, RZ, 0xc0, !PT ;  /* 0x0000000300007812 */ /* 0x002fc800078ec0ff */
[----:B------:R-:W-:-:S04]  /*5780*/  LEA R0, P0, R0, UR4, 0x1 ;  /* 0x0000000400007c11 */ /* 0x000fc8000f8008ff */
[C---:B--2---:R-:W-:Y:S02]  /*5790*/  ISETP.GE.U32.AND P4, PT, R0.reuse, R36, PT ;  /* 0x000000240000720c */ /* 0x044fe40003f86070 */
[----:B------:R-:W-:Y:S01]  /*57a0*/  ISETP.GT.U32.AND P2, PT, R0, R37, PT ;  /* 0x000000250000720c */ /* 0x000fe20003f44070 */
[----:B------:R-:W-:Y:S01]  /*57b0*/  FMUL R41, R52, UR10 ;  /* 0x0000000a34297c20 */ /* 0x000fe20008400000 */
[----:B------:R-:W-:Y:S01]  /*57c0*/  FMUL R40, R53, UR10 ;  /* 0x0000000a35287c20 */ /* 0x000fe20008400000 */
[----:B0-----:R-:W-:-:S05]  /*57d0*/  IMAD.WIDE R2, R61, 0x2, R2 ;  /* 0x000000023d027825 */ /* 0x001fca00078e0202 */
[----:B------:R0:W2:Y:S02]  /*57e0*/  LDG.E.U16 R48, desc[UR8][R2.64] ;  /* 0x0000000802307981 */ /* 0x0000a4000c1e1500 */
[----:B0-----:R-:W-:-:S05]  /*57f0*/  IMAD.WIDE R2, R61, 0x2, R44 ;  /* 0x000000023d027825 */ /* 0x001fca00078e022c */
[----:B------:R0:W2:Y:S02]  /*5800*/  LDG.E.U16 R45, desc[UR8][R2.64] ;  /* 0x00000008022d7981 */ /* 0x0000a4000c1e1500 */
[----:B0-----:R-:W-:-:S05]  /*5810*/  IMAD.WIDE R2, R61, 0x2, R38 ;  /* 0x000000023d027825 */ /* 0x001fca00078e0226 */
[----:B------:R0:W2:Y:S01]  /*5820*/  LDG.E.U16 R44, desc[UR8][R2.64] ;  /* 0x00000008022c7981 */ /* 0x0000a2000c1e1500 */
[----:B------:R-:W-:Y:S01]  /*5830*/  FMUL R39, R56, UR10 ;  /* 0x0000000a38277c20 */ /* 0x000fe20008400000 */
[----:B------:R-:W-:Y:S01]  /*5840*/  SHF.R.S32.HI R56, RZ, 0x6, R47 ;  /* 0x00000006ff387819 */ /* 0x000fe2000001142f */
[----:B------:R-:W-:-:S03]  /*5850*/  FMUL R38, R57, UR10 ;  /* 0x0000000a39267c20 */ /* 0x000fc60008400000 */
[----:B------:R-:W-:Y:S01]  /*5860*/  SGXT R56, R56, 0x1 ;  /* 0x000000013838781a */ /* 0x000fe20000000200 */
[----:B------:R-:W-:Y:S01]  /*5870*/  BAR.SYNC.DEFER_BLOCKING 0x0 ;  /* 0x0000000000007b1d */ /* 0x000fe20000010000 */
[----:B0-----:R-:W-:Y:S01]  /*5880*/  IADD3 R2, P1, PT, R0, 0x8, RZ ;  /* 0x0000000800027810 */ /* 0x001fe20007f3e0ff */
[----:B------:R-:W-:Y:S01]  /*5890*/  IMAD.X R3, RZ, RZ, UR5, P0 ;  /* 0x00000005ff037e24 */ /* 0x000fe200080e06ff */
[----:B------:R-:W-:Y:S02]  /*58a0*/  SHF.L.U32 R57, R47, 0x1, RZ ;  /* 0x000000012f397819 */ /* 0x000fe400000006ff */
[-C--:B------:R-:W-:Y:S01]  /*58b0*/  ISETP.GT.U32.AND P3, PT, R2, R36.reuse, PT ;  /* 0x000000240200720c */ /* 0x080fe20003f64070 */
[----:B------:R-:W-:Y:S01]  /*58c0*/  IMAD.X R2, RZ, RZ, R3, P1 ;  /* 0x000000ffff027224 */ /* 0x000fe200008e0603 */
[----:B------:R-:W-:Y:S02]  /*58d0*/  LOP3.LUT R56, R56, 0x90, RZ, 0xc0, !PT ;  /* 0x0000009038387812 */ /* 0x000fe400078ec0ff */
[----:B------:R-:W-:-:S02]  /*58e0*/  ISETP.GT.U32.AND P0, PT, R0, R36, PT ;  /* 0x000000240000720c */ /* 0x000fc40003f04070 */
[----:B------:R-:W-:Y:S02]  /*58f0*/  ISETP.GE.U32.AND P1, PT, R0, R37, PT ;  /* 0x000000250000720c */ /* 0x000fe40003f26070 */
[----:B------:R-:W-:Y:S02]  /*5900*/  ISETP.GT.U32.AND.EX P3, PT, R2, RZ, PT, P3 ;  /* 0x000000ff0200720c */ /* 0x000fe40003f64130 */
[----:B------:R-:W-:Y:S02]  /*5910*/  IADD3 R0, P5, PT, R0, 0x9, RZ ;  /* 0x0000000900007810 */ /* 0x000fe40007fbe0ff */
[----:B------:R-:W-:Y:S02]  /*5920*/  LOP3.LUT R56, R56, 0x37e, R57, 0x78, !PT ;  /* 0x0000037e38387812 */ /* 0x000fe400078e7839 */
[----:B------:R-:W-:Y:S01]  /*5930*/  ISETP.GT.U32.AND P6, PT, R0, R36, PT ;  /* 0x000000240000720c */ /* 0x000fe20003fc4070 */
[----:B------:R-:W-:Y:S01]  /*5940*/  IMAD.X R36, RZ, RZ, R3, P5 ;  /* 0x000000ffff247224 */ /* 0x000fe200028e0603 */
[----:B------:R-:W-:Y:S01]  /*5950*/  FSEL R39, R39, -INF , !P3 ;  /* 0xff80000027277808 */ /* 0x000fe20005800000 */
[----:B---3--:R0:W-:Y:S01]  /*5960*/  STS.U16 [R56+UR6+0x20000], R30 ;  /* 0x0200001e38007988 */ /* 0x0081e20008000406 */
[----:B------:R-:W-:-:S02]  /*5970*/  ISETP.GT.U32.AND.EX P0, PT, R3, RZ, PT, P0 ;  /* 0x000000ff0300720c */ /* 0x000fc40003f04100 */
[C---:B------:R-:W-:Y:S02]  /*5980*/  ISETP.GE.U32.AND.EX P4, PT, R3.reuse, RZ, PT, P4 ;  /* 0x000000ff0300720c */ /* 0x040fe40003f86140 */
[C---:B------:R-:W-:Y:S02]  /*5990*/  ISETP.GT.U32.AND.EX P2, PT, R3.reuse, RZ, PT, P2 ;  /* 0x000000ff0300720c */ /* 0x040fe40003f44120 */
[----:B------:R-:W-:Y:S01]  /*59a0*/  ISETP.GE.U32.AND.EX P3, PT, R3, RZ, PT, P1 ;  /* 0x000000ff0300720c */ /* 0x000fe20003f66110 */
[----:B------:R-:W-:Y:S01]  /*59b0*/  FMUL R3, R54, UR10 ;  /* 0x0000000a36037c20 */ /* 0x000fe20008400000 */
[----:B0-----:R-:W3:Y:S04]  /*59c0*/  LDL.LU R30, [R1+0x250] ;  /* 0x00025000011e7983 */ /* 0x001ee80000300800 */
[----:B------:R-:W2:Y:S01]  /*59d0*/  LDL.LU R54, [R1+0x1a4] ;  /* 0x0001a40001367983 */ /* 0x000ea20000300800 */
[----:B------:R-:W-:-:S02]  /*59e0*/  ISETP.GT.U32.AND.EX P5, PT, R36, RZ, PT, P6 ;  /* 0x000000ff2400720c */ /* 0x000fc40003fa4160 */
[----:B------:R-:W-:Y:S01]  /*59f0*/  FSEL R41, R41, -INF , !P0 ;  /* 0xff80000029297808 */ /* 0x000fe20004000000 */
[----:B------:R-:W-:Y:S01]  /*5a00*/  FMUL R42, R59, UR10 ;  /* 0x0000000a3b2a7c20 */ /* 0x000fe20008400000 */
[----:B------:R-:W-:Y:S01]  /*5a10*/  FSEL R40, R40, -INF , !P4 ;  /* 0xff80000028287808 */ /* 0x000fe20006000000 */
[----:B------:R-:W-:Y:S01]  /*5a20*/  STS.U16 [R56+UR6+0x20400], R31 ;  /* 0x0204001f38007988 */ /* 0x000fe20008000406 */
[----:B------:R-:W-:Y:S02]  /*5a30*/  FSEL R38, R38, -INF , !P5 ;  /* 0xff80000026267808 */ /* 0x000fe40006800000 */
[----:B------:R-:W-:Y:S01]  /*5a40*/  FMNMX3 R2, R41, R40, R39, !PT ;  /* 0x0000002829027276 */ /* 0x000fe20007800027 */
[----:B------:R-:W3:Y:S03]  /*5a50*/  LDL.LU R47, [R1+0x170] ;  /* 0x00017000012f7983 */ /* 0x000ee60000300800 */
[----:B------:R-:W-:-:S02]  /*5a60*/  FMNMX R2, R38, R2, !PT ;  /* 0x0000000226027209 */ /* 0x000fc40007800000 */
[----:B------:R-:W-:-:S03]  /*5a70*/  ISETP.GT.U32.AND P1, PT, R0, R37, PT ;  /* 0x000000250000720c */ /* 0x000fc60003f24070 */
[----:B------:R-:W0:Y:S01]  /*5a80*/  SHFL.BFLY PT, R43, R2, 0x2, 0x1f ;  /* 0x0c401f00022b7f89 */ /* 0x000e2200000e0000 */
[----:B------:R-:W-:Y:S01]  /*5a90*/  ISETP.GT.U32.AND.EX P1, PT, R36, RZ, PT, P1 ;  /* 0x000000ff2400720c */ /* 0x000fe20003f24110 */
[----:B------:R-:W-:Y:S01]  /*5aa0*/  FMUL R36, R58, UR10 ;  /* 0x0000000a3a247c20 */ /* 0x000fe20008400000 */
[----:B------:R-:W-:Y:S01]  /*5ab0*/  FMUL R37, R55, UR10 ;  /* 0x0000000a37257c20 */ /* 0x000fe20008400000 */
[----:B------:R-:W-:-:S03]  /*5ac0*/  FSEL R3, R3, -INF , !P2 ;  /* 0xff80000003037808 */ /* 0x000fc60005000000 */
[----:B------:R-:W-:Y:S02]  /*5ad0*/  FSEL R36, R36, -INF , !P0 ;  /* 0xff80000024247808 */ /* 0x000fe40004000000 */
[----:B------:R-:W-:Y:S02]  /*5ae0*/  FSEL R37, R37, -INF , !P3 ;  /* 0xff80000025257808 */ /* 0x000fe40005800000 */
[----:B------:R-:W-:Y:S02]  /*5af0*/  FSEL R42, R42, -INF , !P1 ;  /* 0xff8000002a2a7808 */ /* 0x000fe40004800000 */
[----:B------:R-:W-:-:S04]  /*5b00*/  FMNMX3 R0, R3, R37, R36, !PT ;  /* 0x0000002503007276 */ /* 0x000fc80007800024 */
[----:B------:R-:W-:Y:S02]  /*5b10*/  FMNMX R0, R42, R0, !PT ;  /* 0x000000002a007209 */ /* 0x000fe40007800000 */
[----:B0-----:R-:W-:-:S03]  /*5b20*/  FMNMX R2, R2, R43, !PT ;  /* 0x0000002b02027209 */ /* 0x001fc60007800000 */
[----:B------:R-:W0:Y:S04]  /*5b30*/  SHFL.BFLY PT, R43, R0, 0x2, 0x1f ;  /* 0x0c401f00002b7f89 */ /* 0x000e2800000e0000 */
[----:B------:R-:W1:Y:S01]  /*5b40*/  SHFL.BFLY PT, R53, R2, 0x1, 0x1f ;  /* 0x0c201f0002357f89 */ /* 0x000e6200000e0000 */
[----:B0-----:R-:W-:-:S05]  /*5b50*/  FMNMX R0, R0, R43, !PT ;  /* 0x0000002b00007209 */ /* 0x001fca0007800000 */
[----:B------:R-:W2:Y:S01]  /*5b60*/  SHFL.BFLY PT, R52, R0, 0x1, 0x1f ;  /* 0x0c201f0000347f89 */ /* 0x000ea200000e0000 */
[----:B-1----:R-:W-:-:S05]  /*5b70*/  FMNMX3 R53, R2, R53, R46, !PT ;  /* 0x0000003502357276 */ /* 0x002fca000780002e */
[----:B------:R-:W-:-:S04]  /*5b80*/  FADD R41, R41, -R53 ;  /* 0x8000003529297221 */ /* 0x000fc80000000000 */
[----:B------:R-:W-:Y:S01]  /*5b90*/  FMUL R41, R41, 1.4426950216293334961 ;  /* 0x3fb8aa3b29297820 */ /* 0x000fe20000400000 */
[----:B----4-:R0:W-:Y:S03]  /*5ba0*/  STS.U16 [R56+UR6+0x20800], R51 ;  /* 0x0208003338007988 */ /* 0x0101e60008000406 */
[----:B0-----:R0:W-:Y:S01]  /*5bb0*/  MUFU.EX2 R51, R41 ;  /* 0x0000002900337308 */ /* 0x0011e20000000800 */
[----:B--2---:R-:W-:Y:S01]  /*5bc0*/  FMNMX3 R52, R0, R52, R54, !PT ;  /* 0x0000003400347276 */ /* 0x004fe20007800036 */
[----:B------:R-:W-:Y:S02]  /*5bd0*/  FADD R0, -R53, R46 ;  /* 0x0000002e35007221 */ /* 0x000fe40000000100 */
[----:B------:R-:W2:Y:S04]  /*5be0*/  LDL.LU R46, [R1+0x174] ;  /* 0x00017400012e7983 */ /* 0x000ea80000300800 */
[----:B------:R-:W4:Y:S04]  /*5bf0*/  LDL.LU R43, [R1+0x178] ;  /* 0x00017800012b7983 */ /* 0x000f280000300800 */
[----:B0-----:R-:W4:Y:S04]  /*5c00*/  LDL.LU R41, [R1+0x17c] ;  /* 0x00017c0001297983 */ /* 0x001f280000300800 */
[----:B------:R-:W-:Y:S04]  /*5c10*/  STS.U16 [R56+UR6+0x20c00], R50 ;  /* 0x020c003238007988 */ /* 0x000fe80008000406 */
[----:B------:R-:W-:Y:S04]  /*5c20*/  STS.U16 [R56+UR6+0x21000], R49 ;  /* 0x0210003138007988 */ /* 0x000fe80008000406 */
[----:B------:R-:W-:Y:S04]  /*5c30*/  STS.U16 [R56+UR6+0x21400], R48 ;  /* 0x0214003038007988 */ /* 0x000fe80008000406 */
[----:B------:R-:W-:Y:S04]  /*5c40*/  STS.U16 [R56+UR6+0x21800], R45 ;  /* 0x0218002d38007988 */ /* 0x000fe80008000406 */
[----:B------:R0:W-:Y:S01]  /*5c50*/  STS.U16 [R56+UR6+0x21c00], R44 ;  /* 0x021c002c38007988 */ /* 0x0001e20008000406 */
[--C-:B------:R-:W-:Y:S01]  /*5c60*/  FADD R2, R39, -R53.reuse ;  /* 0x8000003527027221 */ /* 0x100fe20000000000 */
[----:B------:R-:W-:-:S03]  /*5c70*/  FADD R38, R38, -R53 ;  /* 0x8000003526267221 */ /* 0x000fc60000000000 */
[----:B------:R-:W-:Y:S01]  /*5c80*/  FMUL R2, R2, 1.4426950216293334961 ;  /* 0x3fb8aa3b02027820 */ /* 0x000fe20000400000 */
[----:B------:R-:W-:-:S03]  /*5c90*/  FADD R40, R40, -R53 ;  /* 0x8000003528287221 */ /* 0x000fc60000000000 */
[----:B------:R1:W-:Y:S01]  /*5ca0*/  MUFU.EX2 R31, R2 ;  /* 0x00000002001f7308 */ /* 0x0003e20000000800 */
[----:B------:R-:W-:Y:S01]  /*5cb0*/  FMUL R0, R0, 1.4426950216293334961 ;  /* 0x3fb8aa3b00007820 */ /* 0x000fe20000400000 */
[----:B------:R-:W-:Y:S01]  /*5cc0*/  FMUL R40, R40, 1.4426950216293334961 ;  /* 0x3fb8aa3b28287820 */ /* 0x000fe20000400000 */
[--C-:B------:R-:W-:Y:S01]  /*5cd0*/  FADD R3, R3, -R52.reuse ;  /* 0x8000003403037221 */ /* 0x100fe20000000000 */
[----:B------:R-:W-:Y:S01]  /*5ce0*/  FADD R36, R36, -R52 ;  /* 0x8000003424247221 */ /* 0x000fe20000000000 */
[----:B-1----:R-:W-:-:S03]  /*5cf0*/  FMUL R2, R38, 1.4426950216293334961 ;  /* 0x3fb8aa3b26027820 */ /* 0x002fc60000400000 */
[----:B------:R1:W-:Y:S01]  /*5d00*/  MUFU.EX2 R58, R40 ;  /* 0x00000028003a7308 */ /* 0x0003e20000000800 */
[----:B------:R-:W-:-:S07]  /*5d10*/  FMUL R3, R3, 1.4426950216293334961 ;  /* 0x3fb8aa3b03037820 */ /* 0x000fce0000400000 */
[----:B------:R-:W-:Y:S01]  /*5d20*/  MUFU.EX2 R59, R2 ;  /* 0x00000002003b7308 */ /* 0x000fe20000000800 */
[----:B-1----:R-:W-:-:S07]  /*5d30*/  FMUL R40, R36, 1.4426950216293334961 ;  /* 0x3fb8aa3b24287820 */ /* 0x002fce0000400000 */
[----:B------:R1:W3:Y:S02]  /*5d40*/  MUFU.EX2 R2, R0 ;  /* 0x0000000000027308 */ /* 0x0002e40000000800 */
[----:B-1----:R-:W-:Y:S01]  /*5d50*/  FADD R0, R37, -R52 ;  /* 0x8000003425007221 */ /* 0x002fe20000000000 */
[----:B------:R-:W-:Y:S03]  /*5d60*/  BAR.SYNC.DEFER_BLOCKING 0x0 ;  /* 0x0000000000007b1d */ /* 0x000fe60000010000 */
[----:B------:R-:W-:-:S03]  /*5d70*/  FMUL R0, R0, 1.4426950216293334961 ;  /* 0x3fb8aa3b00007820 */ /* 0x000fc60000400000 */
[----:B------:R1:W-:Y:S02]  /*5d80*/  MUFU.EX2 R55, R3 ;  /* 0x0000000300377308 */ /* 0x0003e40000000800 */
[----:B-1----:R-:W-:-:S06]  /*5d90*/  FADD R3, -R52, R54 ;  /* 0x0000003634037221 */ /* 0x002fcc0000000100 */
[----:B------:R1:W-:Y:S01]  /*5da0*/  MUFU.EX2 R54, R0 ;  /* 0x0000000000367308 */ /* 0x0003e20000000800 */
[----:B------:R-:W2:Y:S01]  /*5db0*/  LDSM.16.M88.4 R36, [R60+0x20000] ;  /* 0x020000003c24783b */ /* 0x000ea20000000200 */
[----:B-1----:R-:W-:Y:S01]  /*5dc0*/  FMUL R0, R3, 1.4426950216293334961 ;  /* 0x3fb8aa3b03007820 */ /* 0x002fe20000400000 */
[----:B------:R-:W-:-:S04]  /*5dd0*/  FADD R3, R42, -R52 ;  /* 0x800000342a037221 */ /* 0x000fc80000000000 */
[----:B------:R-:W-:Y:S01]  /*5de0*/  FMUL R3, R3, 1.4426950216293334961 ;  /* 0x3fb8aa3b03037820 */ /* 0x000fe20000400000 */
[----:B------:R-:W4:Y:S08]  /*5df0*/  MUFU.EX2 R0, R0 ;  /* 0x0000000000007308 */ /* 0x000f300000000800 */
[----:B------:R-:W-:Y:S08]  /*5e00*/  MUFU.EX2 R57, R40 ;  /* 0x0000002800397308 */ /* 0x000ff00000000800 */
[----:B0-----:R0:W1:Y:S01]  /*5e10*/  MUFU.EX2 R56, R3 ;  /* 0x0000000300387308 */ /* 0x0010620000000800 */
[----:B---3--:R-:W-:Y:S01]  /*5e20*/  FMUL R48, R2, R47 ;  /* 0x0000002f02307220 */ /* 0x008fe20000400000 */
[----:B------:R-:W-:Y:S01]  /*5e30*/  F2FP.BF16.F32.PACK_AB R42, R59, R31 ;  /* 0x0000001f3b2a723e */ /* 0x000fe200000010ff */
[----:B0-----:R-:W-:-:S05]  /*5e40*/  IMAD.MOV.U32 R3, RZ, RZ, R51 ;  /* 0x000000ffff037224 */ /* 0x001fca00078e0033 */
[----:B------:R-:W-:Y:S01]  /*5e50*/  F2FP.BF16.F32.PACK_AB R40, R58, R3 ;  /* 0x000000033a28723e */ /* 0x000fe200000010ff */
[----:B--2---:R-:W-:Y:S02]  /*5e60*/  FMUL R49, R2, R46 ;  /* 0x0000002e02317220 */ /* 0x004fe40000400000 */
[----:B------:R-:W0:Y:S01]  /*5e70*/  LDSM.16.M88.4 R44, [R60+0x20200] ;  /* 0x020200003c2c783b */ /* 0x000e220000000200 */
[----:B----4-:R-:W-:Y:S01]  /*5e80*/  FMUL R50, R0, R43 ;  /* 0x0000002b00327220 */ /* 0x010fe20000400000 */
[----:B-1----:R-:W-:Y:S01]  /*5e90*/  F2FP.BF16.F32.PACK_AB R43, R56, R57 ;  /* 0x00000039382b723e */ /* 0x002fe200000010ff */
[----:B------:R-:W-:Y:S01]  /*5ea0*/  FMUL R51, R0, R41 ;  /* 0x0000002900337220 */ /* 0x000fe20000400000 */
[----:B------:R-:W-:-:S07]  /*5eb0*/  F2FP.BF16.F32.PACK_AB R41, R54, R55 ;  /* 0x000000373629723e */ /* 0x000fce00000010ff */
[----:B------:R-:W-:-:S15]  /*5ec0*/  HMMA.16816.F32.BF16 R48, R40, R36, R48 ;  /* 0x000000242830723c */ /* 0x000fde0000041830 */
[----:B------:R-:W-:-:S04]  /*5ed0*/  NOP ;  /* 0x0000000000007918 */ /* 0x000fc80000000000 */
[----:B------:R1:W-:Y:S04]  /*5ee0*/  STL.64 [R1+0x170], R48 ;  /* 0x0001703001007387 */ /* 0x0003e80000100a00 */
[----:B------:R2:W-:Y:S04]  /*5ef0*/  STL.64 [R1+0x178], R50 ;  /* 0x0001783201007387 */ /* 0x0005e80000100a00 */
[----:B-1----:R-:W3:Y:S04]  /*5f00*/  LDL.LU R48, [R1+0x160] ;  /* 0x0001600001307983 */ /* 0x002ee80000300800 */
[----:B------:R-:W4:Y:S04]  /*5f10*/  LDL.LU R49, [R1+0x164] ;  /* 0x0001640001317983 */ /* 0x000f280000300800 */
[----:B--2---:R-:W2:Y:S04]  /*5f20*/  LDL.LU R50, [R1+0x168] ;  /* 0x0001680001327983 */ /* 0x004ea80000300800 */
[----:B------:R-:W2:Y:S04]  /*5f30*/  LDL.LU R51, [R1+0x16c] ;  /* 0x00016c0001337983 */ /* 0x000ea80000300800 */
[----:B------:R-:W2:Y:S04]  /*5f40*/  LDL.LU R36, [R1+0x150] ;  /* 0x0001500001247983 */ /* 0x000ea80000300800 */
[----:B------:R-:W2:Y:S01]  /*5f50*/  LDL.LU R37, [R1+0x154] ;  /* 0x0001540001257983 */ /* 0x000ea20000300800 */
[C---:B---3--:R-:W-:Y:S01]  /*5f60*/  FMUL R48, R2.reuse, R48 ;  /* 0x0000003002307220 */ /* 0x048fe20000400000 */
[----:B----4-:R-:W-:Y:S01]  /*5f70*/  FMUL R49, R2, R49 ;  /* 0x0000003102317220 */ /* 0x010fe20000400000 */
[C---:B--2---:R-:W-:Y:S01]  /*5f80*/  FMUL R50, R0.reuse, R50 ;  /* 0x0000003200327220 */ /* 0x044fe20000400000 */
[----:B------:R-:W-:-:S07]  /*5f90*/  FMUL R51, R0, R51 ;  /* 0x0000003300337220 */ /* 0x000fce0000400000 */
[----:B------:R-:W-:Y:S01]  /*5fa0*/  HMMA.16816.F32.BF16 R48, R40, R38, R48 ;  /* 0x000000262830723c */ /* 0x000fe20000041830 */
[----:B------:R-:W2:Y:S04]  /*5fb0*/  LDL.LU R38, [R1+0x158] ;  /* 0x0001580001267983 */ /* 0x000ea80000300800 */
[----:B------:R-:W3:-:S14]  /*5fc0*/  LDL.LU R39, [R1+0x15c] ;  /* 0x00015c0001277983 */ /* 0x000edc0000300800 */
[----:B------:R1:W-:Y:S04]  /*5fd0*/  STL.64 [R1+0x160], R48 ;  /* 0x0001603001007387 */ /* 0x0003e80000100a00 */
[----:B------:R4:W-:Y:S04]  /*5fe0*/  STL.64 [R1+0x168], R50 ;  /* 0x0001683201007387 */ /* 0x0009e80000100a00 */
[----:B-1----:R-:W3:Y:S04]  /*5ff0*/  LDL.LU R48, [R1+0x140] ;  /* 0x0001400001307983 */ /* 0x002ee80000300800 */
[----:B------:R-:W3:Y:S04]  /*6000*/  LDL.LU R49, [R1+0x144] ;  /* 0x0001440001317983 */ /* 0x000ee80000300800 */
[----:B----4-:R-:W4:Y:S04]  /*6010*/  LDL.LU R50, [R1+0x148] ;  /* 0x0001480001327983 */ /* 0x010f280000300800 */
[----:B------:R-:W4:Y:S01]  /*6020*/  LDL.LU R51, [R1+0x14c] ;  /* 0x00014c0001337983 */ /* 0x000f220000300800 */
[C---:B------:R-:W-:Y:S01]  /*6030*/  FMUL R36, R2.reuse, R36 ;  /* 0x0000002402247220 */ /* 0x040fe20000400000 */
[----:B------:R-:W-:Y:S01]  /*6040*/  FMUL R37, R2, R37 ;  /* 0x0000002502257220 */ /* 0x000fe20000400000 */
[C---:B--2---:R-:W-:Y:S01]  /*6050*/  FMUL R38, R0.reuse, R38 ;  /* 0x0000002600267220 */ /* 0x044fe20000400000 */
[----:B---3--:R-:W-:-:S07]  /*6060*/  FMUL R39, R0, R39 ;  /* 0x0000002700277220 */ /* 0x008fce0000400000 */
[----:B0-----:R-:W-:Y:S01]  /*6070*/  HMMA.16816.F32.BF16 R36, R40, R44, R36 ;  /* 0x0000002c2824723c */ /* 0x001fe20000041824 */
[C---:B------:R-:W-:Y:S01]  /*6080*/  FMUL R48, R2.reuse, R48 ;  /* 0x0000003002307220 */ /* 0x040fe20000400000 */
[----:B------:R-:W-:Y:S01]  /*6090*/  FMUL R49, R2, R49 ;  /* 0x0000003102317220 */ /* 0x000fe20000400000 */
[C---:B----4-:R-:W-:Y:S01]  /*60a0*/  FMUL R50, R0.reuse, R50 ;  /* 0x0000003200327220 */ /* 0x050fe20000400000 */
[----:B------:R-:W-:-:S07]  /*60b0*/  FMUL R51, R0, R51 ;  /* 0x0000003300337220 */ /* 0x000fce0000400000 */
[----:B------:R-:W-:Y:S08]  /*60c0*/  HMMA.16816.F32.BF16 R44, R40, R46, R48 ;  /* 0x0000002e282c723c */ /* 0x000ff00000041830 */
[----:B------:R-:W-:Y:S04]  /*60d0*/  STL.64 [R1+0x150], R36 ;  /* 0x0001502401007387 */ /* 0x000fe80000100a00 */
[----:B------:R-:W-:Y:S04]  /*60e0*/  STL.64 [R1+0x158], R38 ;  /* 0x0001582601007387 */ /* 0x000fe80000100a00 */
[----:B------:R-:W2:Y:S04]  /*60f0*/  LDL.LU R48, [R1+0x130] ;  /* 0x0001300001307983 */ /* 0x000ea80000300800 */
[----:B------:R-:W3:Y:S04]  /*6100*/  LDL.LU R49, [R1+0x134] ;  /* 0x0001340001317983 */ /* 0x000ee80000300800 */
[----:B------:R-:W0:Y:S04]  /*6110*/  LDSM.16.M88.4 R36, [R60+0x20400] ;  /* 0x020400003c24783b */ /* 0x000e280000000200 */
[----:B------:R-:W-:Y:S04]  /*6120*/  STL.64 [R1+0x140], R44 ;  /* 0x0001402c01007387 */ /* 0x000fe80000100a00 */
[----:B------:R-:W-:Y:S04]  /*6130*/  STL.64 [R1+0x148], R46 ;  /* 0x0001482e01007387 */ /* 0x000fe80000100a00 */
[----:B------:R-:W4:Y:S04]  /*6140*/  LDL.LU R50, [R1+0x138] ;  /* 0x0001380001327983 */ /* 0x000f280000300800 */
[----:B------:R-:W4:Y:S04]  /*6150*/  LDL.LU R51, [R1+0x13c] ;  /* 0x00013c0001337983 */ /* 0x000f280000300800 */
[----:B------:R-:W1:Y:S01]  /*6160*/  LDSM.16.M88.4 R44, [R60+0x20600] ;  /* 0x020600003c2c783b */ /* 0x000e620000000200 */
[C---:B--2---:R-:W-:Y:S01]  /*6170*/  FMUL R48, R2.reuse, R48 ;  /* 0x0000003002307220 */ /* 0x044fe20000400000 */
[----:B---3--:R-:W-:Y:S01]  /*6180*/  FMUL R49, R2, R49 ;  /* 0x0000003102317220 */ /* 0x008fe20000400000 */
[C---:B----4-:R-:W-:Y:S01]  /*6190*/  FMUL R50, R0.reuse, R50 ;  /* 0x0000003200327220 */ /* 0x050fe20000400000 */
[----:B------:R-:W-:-:S07]  /*61a0*/  FMUL R51, R0, R51 ;  /* 0x0000003300337220 */ /* 0x000fce0000400000 */
[----:B0-----:R-:W-:-:S15]  /*61b0*/  HMMA.16816.F32.BF16 R48, R40, R36, R48 ;  /* 0x000000242830723c */ /* 0x001fde0000041830 */
[----:B------:R-:W-:-:S04]  /*61c0*/  NOP ;  /* 0x0000000000007918 */ /* 0x000fc80000000000 */
[----:B------:R0:W-:Y:S04]  /*61d0*/  STL.64 [R1+0x130], R48 ;  /* 0x0001303001007387 */ /* 0x0001e80000100a00 */
[----:B------:R2:W-:Y:S04]  /*61e0*/  STL.64 [R1+0x138], R50 ;  /* 0x0001383201007387 */ /* 0x0005e80000100a00 */
[----:B0-----:R-:W3:Y:S04]  /*61f0*/  LDL.LU R48, [R1+0x120] ;  /* 0x0001200001307983 */ /* 0x001ee80000300800 */
        /* <DEDUP_REMOVED lines=14> */
[----:B0-----:R-:W3:Y:S04]  /*62e0*/  LDL.LU R48, [R1+0x100] ;  /* 0x0001000001307983 */ /* 0x001ee80000300800 */
[----:B------:R-:W3:Y:S04]  /*62f0*/  LDL.LU R49, [R1+0x104] ;  /* 0x0001040001317983 */ /* 0x000ee80000300800 */
[----:B----4-:R-:W4:Y:S04]  /*6300*/  LDL.LU R50, [R1+0x108] ;  /* 0x0001080001327983 */ /* 0x010f280000300800 */
[----:B------:R-:W4:Y:S01]  /*6310*/  LDL.LU R51, [R1+0x10c] ;  /* 0x00010c0001337983 */ /* 0x000f220000300800 */
[C---:B------:R-:W-:Y:S01]  /*6320*/  FMUL R36, R2.reuse, R36 ;  /* 0x0000002402247220 */ /* 0x040fe20000400000 */
[----:B------:R-:W-:Y:S01]  /*6330*/  FMUL R37, R2, R37 ;  /* 0x0000002502257220 */ /* 0x000fe20000400000 */
[C---:B--2---:R-:W-:Y:S01]  /*6340*/  FMUL R38, R0.reuse, R38 ;  /* 0x0000002600267220 */ /* 0x044fe20000400000 */
[----:B---3--:R-:W-:-:S07]  /*6350*/  FMUL R39, R0, R39 ;  /* 0x0000002700277220 */ /* 0x008fce0000400000 */
[----:B-1----:R-:W-:Y:S01]  /*6360*/  HMMA.16816.F32.BF16 R36, R40, R44, R36 ;  /* 0x0000002c2824723c */ /* 0x002fe20000041824 */
        /* <DEDUP_REMOVED lines=179> */
[----:B0-----:R-:W3:Y:S04]  /*6ea0*/  LDL.LU R48, [R1] ;  /* 0x0000000001307983 */ /* 0x001ee80000300800 */
[----:B------:R-:W3:Y:S04]  /*6eb0*/  LDL.LU R49, [R1+0x4] ;  /* 0x0000040001317983 */ /* 0x000ee80000300800 */
[----:B----4-:R-:W4:Y:S04]  /*6ec0*/  LDL.LU R50, [R1+0x8] ;  /* 0x0000080001327983 */ /* 0x010f280000300800 */
[----:B------:R-:W4:Y:S01]  /*6ed0*/  LDL.LU R51, [R1+0xc] ;  /* 0x00000c0001337983 */ /* 0x000f220000300800 */
[C---:B------:R-:W-:Y:S01]  /*6ee0*/  FMUL R36, R2.reuse, R36 ;  /* 0x0000002402247220 */ /* 0x040fe20000400000 */
[----:B------:R-:W-:Y:S01]  /*6ef0*/  FMUL R37, R2, R37 ;  /* 0x0000002502257220 */ /* 0x000fe20000400000 */
[----:B------:R-:W-:-:S04]  /*6f00*/  FADD R3, R3, R58 ;  /* 0x0000003a03037221 */ /* 0x000fc80000000000 */
[----:B------:R-:W-:Y:S01]  /*6f10*/  FADD R3, R31, R3 ;  /* 0x000000031f037221 */ /* 0x000fe20000000000 */
[C---:B------:R-:W-:Y:S01]  /*6f20*/  FMUL R4, R2.reuse, R4 ;  /* 0x0000000402047220 */ /* 0x040fe20000400000 */
[----:B------:R-:W-:Y:S01]  /*6f30*/  FMUL R5, R2, R5 ;  /* 0x0000000502057220 */ /* 0x000fe20000400000 */
[C---:B------:R-:W-:Y:S01]  /*6f40*/  FMUL R6, R0.reuse, R6 ;  /* 0x0000000600067220 */ /* 0x040fe20000400000 */
[----:B------:R-:W-:Y:S01]  /*6f50*/  FMUL R7, R0, R7 ;  /* 0x0000000700077220 */ /* 0x000fe20000400000 */
[C---:B------:R-:W-:Y:S01]  /*6f60*/  FMUL R8, R2.reuse, R8 ;  /* 0x0000000802087220 */ /* 0x040fe20000400000 */
[----:B------:R-:W-:Y:S01]  /*6f70*/  FMUL R9, R2, R9 ;  /* 0x0000000902097220 */ /* 0x000fe20000400000 */
[C---:B------:R-:W-:Y:S01]  /*6f80*/  FMUL R10, R0.reuse, R10 ;  /* 0x0000000a000a7220 */ /* 0x040fe20000400000 */
[C---:B------:R-:W-:Y:S01]  /*6f90*/  FMUL R11, R0.reuse, R11 ;  /* 0x0000000b000b7220 */ /* 0x040fe20000400000 */
        /* <DEDUP_REMOVED lines=10> */
[----:B------:R-:W0:Y:S01]  /*7040*/  LDSM.16.M88.4 R36, [R60+0x21800] ;  /* 0x021800003c24783b */ /* 0x000e220000000200 */
[C---:B------:R-:W-:Y:S01]  /*7050*/  FMUL R24, R2.reuse, R24 ;  /* 0x0000001802187220 */ /* 0x040fe20000400000 */
[----:B------:R-:W-:Y:S01]  /*7060*/  FMUL R25, R2, R25 ;  /* 0x0000001902197220 */ /* 0x000fe20000400000 */
[C---:B------:R-:W-:Y:S01]  /*7070*/  FMUL R26, R0.reuse, R26 ;  /* 0x0000001a001a7220 */ /* 0x040fe20000400000 */
[----:B------:R-:W-:Y:S01]  /*7080*/  FMUL R27, R0, R27 ;  /* 0x0000001b001b7220 */ /* 0x000fe20000400000 */
[----:B------:R-:W-:Y:S01]  /*7090*/  FADD R3, R59, R3 ;  /* 0x000000033b037221 */ /* 0x000fe20000000000 */
[----:B------:R-:W-:Y:S04]  /*70a0*/  LDSM.16.M88.4 R44, [R60+0x21a00] ;  /* 0x021a00003c2c783b */ /* 0x000fe80000000200 */
[----:B------:R1:W-:Y:S04]  /*70b0*/  STL.64 [R1], R48 ;  /* 0x0000003001007387 */ /* 0x0003e80000100a00 */
[----:B------:R2:W-:Y:S04]  /*70c0*/  STL.64 [R1+0x8], R50 ;  /* 0x0000083201007387 */ /* 0x0005e80000100a00 */
[----:B------:R-:W3:Y:S01]  /*70d0*/  LDL.LU R31, [R1+0x24c] ;  /* 0x00024c00011f7983 */ /* 0x000ee20000300800 */
[----:B-1----:R-:W-:-:S03]  /*70e0*/  FADD R48, R55, R54 ;  /* 0x0000003637307221 */ /* 0x002fc60000000000 */
[----:B------:R-:W4:Y:S04]  /*70f0*/  LDL.LU R55, [R1+0x1a8] ;  /* 0x0001a80001377983 */ /* 0x000f280000300800 */
[----:B------:R-:W3:Y:S04]  /*7100*/  LDL.LU R54, [R1+0x1b0] ;  /* 0x0001b00001367983 */ /* 0x000ee80000300800 */
[----:B--2---:R-:W2:Y:S04]  /*7110*/  LDL R50, [R1+0x23c] ;  /* 0x00023c0001327983 */ /* 0x004ea80000100800 */
[----:B------:R-:W2:Y:S04]  /*7120*/  LDL R49, [R1+0x1ac] ;  /* 0x0001ac0001317983 */ /* 0x000ea80000100800 */
[----:B------:R-:W2:Y:S01]  /*7130*/  LDL.LU R51, [R1+0x184] ;  /* 0x0001840001337983 */ /* 0x000ea20000300800 */
[C---:B0-----:R-:W-:Y:S08]  /*7140*/  HMMA.16816.F32.BF16 R4, R40.reuse, R36, R4 ;  /* 0x000000242804723c */ /* 0x041ff00000041804 */
[----:B------:R-:W-:Y:S01]  /*7150*/  HMMA.16816.F32.BF16 R8, R40, R38, R8 ;  /* 0x000000262808723c */ /* 0x000fe20000041808 */
[----:B------:R-:W0:Y:S01]  /*7160*/  LDSM.16.M88.4 R36, [R60+0x21c00] ;  /* 0x021c00003c24783b */ /* 0x000e220000000200 */
[----:B------:R-:W-:-:S04]  /*7170*/  FADD R48, R57, R48 ;  /* 0x0000003039307221 */ /* 0x000fc80000000000 */
[----:B------:R-:W-:Y:S01]  /*7180*/  FADD R48, R56, R48 ;  /* 0x0000003038307221 */ /* 0x000fe20000000000 */
[C---:B------:R-:W-:Y:S01]  /*7190*/  FMUL R32, R2.reuse, R32 ;  /* 0x0000002002207220 */ /* 0x040fe20000400000 */
[----:B------:R-:W-:Y:S01]  /*71a0*/  FMUL R33, R2, R33 ;  /* 0x0000002102217220 */ /* 0x000fe20000400000 */
[C---:B------:R-:W-:Y:S01]  /*71b0*/  FMUL R34, R0.reuse, R34 ;  /* 0x0000002200227220 */ /* 0x040fe20000400000 */
[----:B------:R-:W-:Y:S01]  /*71c0*/  FMUL R35, R0, R35 ;  /* 0x0000002300237220 */ /* 0x000fe20000400000 */
[----:B------:R-:W1:Y:S01]  /*71d0*/  S2R R58, SR_CTAID.X ;  /* 0x00000000003a7919 */ /* 0x000e620000002500 */
[C---:B0-----:R-:W-:Y:S01]  /*71e0*/  HMMA.16816.F32.BF16 R24, R40.reuse, R36, R24 ;  /* 0x000000242818723c */ /* 0x041fe20000041818 */
[----:B------:R-:W0:Y:S04]  /*71f0*/  SHFL.BFLY PT, R36, R3, 0x2, 0x1f ;  /* 0x0c401f0003247f89 */ /* 0x000e2800000e0000 */
[----:B------:R-:W1:Y:S03]  /*7200*/  SHFL.BFLY PT, R37, R48, 0x2, 0x1f ;  /* 0x0c401f0030257f89 */ /* 0x000e6600000e0000 */
[----:B------:R-:W-:Y:S01]  /*7210*/  HMMA.16816.F32.BF16 R32, R40, R38, R32 ;  /* 0x000000262820723c */ /* 0x000fe20000041820 */
[C---:B------:R-:W-:Y:S01]  /*7220*/  FMUL R12, R2.reuse, R12 ;  /* 0x0000000c020c7220 */ /* 0x040fe20000400000 */
[----:B------:R-:W-:Y:S01]  /*7230*/  FMUL R13, R2, R13 ;  /* 0x0000000d020d7220 */ /* 0x000fe20000400000 */
[C---:B------:R-:W-:Y:S01]  /*7240*/  FMUL R14, R0.reuse, R14 ;  /* 0x0000000e000e7220 */ /* 0x040fe20000400000 */
[----:B------:R-:W-:Y:S01]  /*7250*/  FMUL R15, R0, R15 ;  /* 0x0000000f000f7220 */ /* 0x000fe20000400000 */
[----:B------:R-:W-:Y:S01]  /*7260*/  FMUL R16, R2, R16 ;  /* 0x0000001002107220 */ /* 0x000fe20000400000 */
[----:B0-----:R-:W-:Y:S01]  /*7270*/  FADD R36, R3, R36 ;  /* 0x0000002403247221 */ /* 0x001fe20000000000 */
[----:B-1----:R-:W-:-:S04]  /*7280*/  FADD R3, R48, R37 ;  /* 0x0000002530037221 */ /* 0x002fc80000000000 */
[----:B------:R-:W0:Y:S04]  /*7290*/  SHFL.BFLY PT, R38, R36, 0x1, 0x1f ;  /* 0x0c201f0024267f89 */ /* 0x000e2800000e0000 */
[----:B------:R-:W1:Y:S01]  /*72a0*/  SHFL.BFLY PT, R39, R3, 0x1, 0x1f ;  /* 0x0c201f0003277f89 */ /* 0x000e6200000e0000 */
[----:B------:R-:W-:Y:S01]  /*72b0*/  FMUL R17, R2, R17 ;  /* 0x0000001102117220 */ /* 0x000fe20000400000 */
[C---:B------:R-:W-:Y:S01]  /*72c0*/  FMUL R18, R0.reuse, R18 ;  /* 0x0000001200127220 */ /* 0x040fe20000400000 */
[----:B------:R-:W-:Y:S01]  /*72d0*/  FMUL R19, R0, R19 ;  /* 0x0000001300137220 */ /* 0x000fe20000400000 */
[C---:B------:R-:W-:Y:S08]  /*72e0*/  HMMA.16816.F32.BF16 R12, R40.reuse, R44, R12 ;  /* 0x0000002c280c723c */ /* 0x040ff0000004180c */
[----:B------:R-:W-:Y:S01]  /*72f0*/  HMMA.16816.F32.BF16 R16, R40, R46, R16 ;  /* 0x0000002e2810723c */ /* 0x000fe20000041810 */
[----:B------:R-:W1:Y:S01]  /*7300*/  LDSM.16.M88.4 R44, [R60+0x21e00] ;  /* 0x021e00003c2c783b */ /* 0x000e620000000200 */
[----:B------:R-:W-:Y:S01]  /*7310*/  UIADD3 UR4, UP0, UPT, UR4, 0x10, URZ ;  /* 0x0000001004047890 */ /* 0x000fe2000ff1e0ff */
[----:B0-----:R-:W-:Y:S01]  /*7320*/  FADD R36, R36, R38 ;  /* 0x0000002624247221 */ /* 0x001fe20000000000 */
[----:B-1----:R-:W-:Y:S01]  /*7330*/  FADD R3, R3, R39 ;  /* 0x0000002703037221 */ /* 0x002fe20000000000 */
[----:B------:R-:W-:Y:S01]  /*7340*/  IMAD.SHL.U32 R58, R58, 0x100, RZ ;  /* 0x000001003a3a7824 */ /* 0x000fe200078e00ff */
[----:B------:R-:W-:-:S03]  /*7350*/  UIADD3.X UR5, UPT, UPT, URZ, UR5, URZ, UP0, !UPT ;  /* 0x00000005ff057290 */ /* 0x000fc600087fe4ff */
[----:B------:R-:W-:-:S03]  /*7360*/  VIADD R58, R58, 0x100 ;  /* 0x000001003a3a7836 */ /* 0x000fc60000000000 */
[----:B------:R-:W-:Y:S02]  /*7370*/  IMAD.U32 R37, RZ, RZ, UR5 ;  /* 0x00000005ff257e24 */ /* 0x000fe4000f8e00ff */
[----:B------:R-:W-:-:S04]  /*7380*/  ISETP.LE.U32.AND P0, PT, R58, UR4, PT ;  /* 0x000000043a007c0c */ /* 0x000fc8000bf03070 */
[----:B------:R-:W-:Y:S01]  /*7390*/  ISETP.GE.U32.AND.EX P0, PT, R37, RZ, PT, P0 ;  /* 0x000000ff2500720c */ /* 0x000fe20003f06100 */
[C---:B------:R-:W-:Y:S01]  /*73a0*/  FMUL R20, R2.reuse, R20 ;  /* 0x0000001402147220 */ /* 0x040fe20000400000 */
[----:B------:R-:W-:Y:S01]  /*73b0*/  FMUL R21, R2, R21 ;  /* 0x0000001502157220 */ /* 0x000fe20000400000 */
[C---:B------:R-:W-:Y:S01]  /*73c0*/  FMUL R22, R0.reuse, R22 ;  /* 0x0000001600167220 */ /* 0x040fe20000400000 */
[----:B------:R-:W-:Y:S01]  /*73d0*/  FMUL R23, R0, R23 ;  /* 0x0000001700177220 */ /* 0x000fe20000400000 */
[C---:B------:R-:W-:Y:S01]  /*73e0*/  FMUL R28, R2.reuse, R28 ;  /* 0x0000001c021c7220 */ /* 0x040fe20000400000 */
[----:B------:R-:W-:Y:S01]  /*73f0*/  FMUL R29, R2, R29 ;  /* 0x0000001d021d7220 */ /* 0x000fe20000400000 */
[----:B------:R-:W-:-:S04]  /*7400*/  FMUL R30, R0, R30 ;  /* 0x0000001e001e7220 */ /* 0x000fc80000400000 */
[----:B------:R-:W-:Y:S01]  /*7410*/  HMMA.16816.F32.BF16 R20, R40, R44, R20 ;  /* 0x0000002c2814723c */ /* 0x000fe20000041814 */
[----:B----4-:R-:W-:Y:S01]  /*7420*/  FFMA R55, R2, R55, R36 ;  /* 0x0000003702377223 */ /* 0x010fe20000000024 */
[----:B---3--:R-:W-:Y:S01]  /*7430*/  FFMA R54, R0, R54, R3 ;  /* 0x0000003600367223 */ /* 0x008fe20000000003 */
[----:B--2---:R-:W-:-:S05]  /*7440*/  IMAD R61, R50, 0x10, R61 ;  /* 0x00000010323d7824 */ /* 0x004fca00078e023d */
[----:B------:R0:W-:Y:S01]  /*7450*/  STL [R1+0x180], R61 ;  /* 0x0001803d01007387 */ /* 0x0001e20000100800 */
[----:B------:R-:W-:-:S03]  /*7460*/  LEA R51, R49, R51, 0x4 ;  /* 0x0000003331337211 */ /* 0x000fc600078e20ff */
[----:B------:R2:W-:Y:S04]  /*7470*/  STL [R1+0x1a8], R55 ;  /* 0x0001a83701007387 */ /* 0x0005e80000100800 */
[----:B0-----:R2:W5:Y:S04]  /*7480*/  LDL.LU R61, [R1+0x248] ;  /* 0x00024800013d7983 */ /* 0x0015680000300800 */
[----:B------:R2:W-:Y:S04]  /*7490*/  STL [R1+0x1b0], R54 ;  /* 0x0001b03601007387 */ /* 0x0005e80000100800 */
[----:B------:R2:W-:Y:S04]  /*74a0*/  STL [R1+0x1a0], R53 ;  /* 0x0001a03501007387 */ /* 0x0005e80000100800 */
[----:B------:R2:W-:Y:S04]  /*74b0*/  STL [R1+0x184], R51 ;  /* 0x0001843301007387 */ /* 0x0005e80000100800 */
[----:B------:R2:W-:Y:S01]  /*74c0*/  STL [R1+0x1a4], R52 ;  /* 0x0001a43401007387 */ /* 0x0005e20000100800 */
[----:B------:R-:W-:-:S07]  /*74d0*/  FMUL R31, R0, R31 ;  /* 0x0000001f001f7220 */ /* 0x000fce0000400000 */
[----:B------:R-:W-:Y:S01]  /*74e0*/  HMMA.16816.F32.BF16 R28, R40, R46, R28 ;  /* 0x0000002e281c723c */ /* 0x000fe2000004181c */
[----:B------:R-:W-:-:S04]  /*74f0*/  NOP ;  /* 0x0000000000007918 */ /* 0x000fc80000000000 */
[----:B------:R-:W-:-:S15]  /*7500*/  @!P0 BRA `(.L_x_1) ;  /* 0xffffffd400e88947 */ /* 0x000fde000383ffff */
[----:B------:R0:W-:Y:S04]  /*7510*/  STL [R1+0x20c], R53 ;  /* 0x00020c3501007387 */ /* 0x0001e80000100800 */
[----:B------:R0:W-:Y:S02]  /*7520*/  STL [R1+0x208], R52 ;  /* 0x0002083401007387 */ /* 0x0001e40000100800 */
.L_x_0:
[----:B------:R-:W3:Y:S04]  /*7530*/  LDL.LU R40, [R1+0x1b0] ;  /* 0x0001b00001287983 */ /* 0x000ee80000300800 */
[----:B------:R1:W-:Y:S04]  /*7540*/  STL [R1+0x354], R4 ;  /* 0x0003540401007387 */ /* 0x0003e80000100800 */
[----:B------:R-:W-:Y:S04]  /*7550*/  STL [R1+0x350], R5 ;  /* 0x0003500501007387 */ /* 0x000fe80000100800 */
        /* <DEDUP_REMOVED lines=12> */
[----:B------:R4:W-:Y:S04]  /*7620*/  STL [R1+0x31c], R32 ;  /* 0x00031c2001007387 */ /* 0x0009e80000100800 */
[----:B------:R-:W-:Y:S04]  /*7630*/  STL [R1+0x318], R33 ;  /* 0x0003182101007387 */ /* 0x000fe80000100800 */
[----:B--2---:R-:W2:Y:S01]  /*7640*/  LDL.LU R2, [R1+0x1a8] ;  /* 0x0001a80001027983 */ /* 0x004ea20000300800 */
[----:B------:R-:W-:Y:S01]  /*7650*/  IMAD.MOV.U32 R39, RZ, RZ, 0x3dc6b27f ;  /* 0x3dc6b27fff277424 */ /* 0x000fe200078e00ff */
[----:B------:R-:W0:Y:S01]  /*7660*/  S2R R36, SR_TID.X ;  /* 0x0000000000247919 */ /* 0x000e220000002100 */
[----:B------:R-:W-:Y:S01]  /*7670*/  BAR.SYNC.DEFER_BLOCKING 0x0 ;  /* 0x0000000000007b1d */ /* 0x000fe20000010000 */
[----:B0-----:R-:W-:Y:S01]  /*7680*/  LOP3.LUT P0, RZ, R36, 0x100, RZ, 0xc0, !PT ;  /* 0x0000010024ff7812 */ /* 0x001fe2000780c0ff */
[C---:B--2---:R-:W-:Y:S01]  /*7690*/  FMUL R3, R2.reuse, 8388608 ;  /* 0x4b00000002037820 */ /* 0x044fe20000400000 */
[----:B------:R-:W-:-:S02]  /*76a0*/  FSETP.GEU.AND P1, PT, R2, 1.175494350822287508e-38, PT ;  /* 0x008000000200780b */ /* 0x000fc40003f2e000 */
[----:B------:R-:W-:Y:S02]  /*76b0*/  FSETP.GEU.AND P3, PT, |R2|, 1.175494350822287508e-38, PT ;  /* 0x008000000200780b */ /* 0x000fe40003f6e200 */
[----:B------:R-:W-:Y:S02]  /*76c0*/  FSEL R3, R3, R2, !P1 ;  /* 0x0000000203037208 */ /* 0x000fe40004800000 */
[----:B------:R-:W-:Y:S02]  /*76d0*/  FSEL R36, RZ, -23, P1 ;  /* 0xc1b80000ff247808 */ /* 0x000fe40000800000 */
[C---:B------:R-:W-:Y:S01]  /*76e0*/  ISETP.GE.U32.AND P1, PT, R3.reuse, 0x7f800000, PT ;  /* 0x7f8000000300780c */ /* 0x040fe20003f26070 */
[----:B------:R-:W-:-:S05]  /*76f0*/  VIADD R0, R3, 0xc0cafb0d ;  /* 0xc0cafb0d03007836 */ /* 0x000fca0000000000 */
[----:B------:R-:W-:-:S05]  /*7700*/  LOP3.LUT R0, R0, 0xff800000, RZ, 0xc0, !PT ;  /* 0xff80000000007812 */ /* 0x000fca00078ec0ff */
[----:B------:R-:W-:Y:S01]  /*7710*/  IMAD.IADD R37, R3, 0x1, -R0 ;  /* 0x0000000103257824 */ /* 0x000fe200078e0a00 */
[----:B------:R-:W-:-:S05]  /*7720*/  I2FP.F32.S32 R0, R0 ;  /* 0x0000000000007245 */ /* 0x000fca0000201400 */
[----:B------:R-:W-:Y:S01]  /*7730*/  FFMA.FTZ R38, R0, 1.1920928955078125e-07, R36 ;  /* 0x3400000000267823 */ /* 0x000fe20000010024 */
[----:B------:R-:W-:-:S04]  /*7740*/  FADD R0, R37, -1 ;  /* 0xbf80000025007421 */ /* 0x000fc80000000000 */
[----:B------:R-:W-:-:S04]  /*7750*/  FFMA.FTZ R36, R0, R39, -0.16845393180847167969 ;  /* 0xbe2c7f3000247423 */ /* 0x000fc80000010027 */
[----:B------:R-:W-:-:S04]  /*7760*/  FFMA.FTZ R36, R0, R36, 0.1716887056827545166 ;  /* 0x3e2fcf2a00247423 */ /* 0x000fc80000010024 */
[----:B------:R-:W-:-:S04]  /*7770*/  FFMA.FTZ R36, R0, R36, -0.17900948226451873779 ;  /* 0xbe374e4300247423 */ /* 0x000fc80000010024 */
[----:B------:R-:W-:-:S04]  /*7780*/  FFMA.FTZ R36, R0, R36, 0.20512372255325317383 ;  /* 0x3e520bf400247423 */ /* 0x000fc80000010024 */
[----:B------:R-:W-:-:S04]  /*7790*/  FFMA.FTZ R36, R0, R36, -0.24046532809734344482 ;  /* 0xbe763c8b00247423 */ /* 0x000fc80000010024 */
[----:B------:R-:W-:-:S04]  /*77a0*/  FFMA.FTZ R36, R0, R36, 0.28857114911079406738 ;  /* 0x3e93bf9900247423 */ /* 0x000fc80000010024 */
[----:B------:R-:W-:-:S04]  /*77b0*/  FFMA.FTZ R36, R0, R36, -0.36067417263984680176 ;  /* 0xbeb8aa4900247423 */ /* 0x000fc80000010024 */
[----:B------:R-:W-:-:S04]  /*77c0*/  FFMA.FTZ R36, R0, R36, 0.48089820146560668945 ;  /* 0x3ef6384a00247423 */ /* 0x000fc80000010024 */
[----:B------:R-:W-:-:S04]  /*77d0*/  FFMA.FTZ R36, R0, R36, -0.72134751081466674805 ;  /* 0xbf38aa3b00247423 */ /* 0x000fc80000010024 */
[----:B------:R-:W-:-:S04]  /*77e0*/  FMUL R36, R0, R36 ;  /* 0x0000002400247220 */ /* 0x000fc80000400000 */
[----:B------:R-:W-:-:S04]  /*77f0*/  FMUL R36, R0, R36 ;  /* 0x0000002400247220 */ /* 0x000fc80000400000 */
[----:B------:R-:W-:Y:S01]  /*7800*/  FFMA.FTZ R0, R0, 1.4426950216293334961, R36 ;  /* 0x3fb8aa3b00007823 */ /* 0x000fe20000010024 */
[----:B------:R-:W-:-:S03]  /*7810*/  @P1 IMAD.MOV.U32 R36, RZ, RZ, 0x7f800000 ;  /* 0x7f800000ff241424 */ /* 0x000fc600078e00ff */
[----:B-1----:R-:W-:Y:S01]  /*7820*/  FADD R4, R38, R0 ;  /* 0x0000000026047221 */ /* 0x002fe20000000000 */
[----:B---3--:R-:W-:Y:S02]  /*7830*/  IMAD.MOV.U32 R0, RZ, RZ, R40 ;  /* 0x000000ffff007224 */ /* 0x008fe400078e0028 */
[C---:B------:R-:W-:Y:S01]  /*7840*/  @P1 FFMA.FTZ R4, R3.reuse, R36, +INF ;  /* 0x7f80000003041423 */ /* 0x040fe20000010024 */
[----:B------:R-:W-:Y:S01]  /*7850*/  FSETP.NEU.AND P1, PT, R3, RZ, PT ;  /* 0x000000ff0300720b */ /* 0x000fe20003f2d000 */
[C---:B------:R-:W-:Y:S01]  /*7860*/  FMUL R3, R0.reuse, 8388608 ;  /* 0x4b00000000037820 */ /* 0x040fe20000400000 */
[----:B------:R-:W-:Y:S02]  /*7870*/  FSETP.GEU.AND P2, PT, R0, 1.175494350822287508e-38, PT ;  /* 0x008000000000780b */ /* 0x000fe40003f4e000 */
[----:B------:R0:W-:Y:S02]  /*7880*/  STL [R1+0x204], R4 ;  /* 0x0002040401007387 */ /* 0x0001e40000100800 */
[----:B----4-:R-:W-:-:S02]  /*7890*/  FSEL R32, R3, R0, !P2 ;  /* 0x0000000003207208 */ /* 0x010fc40005000000 */
[----:B------:R-:W-:Y:S02]  /*78a0*/  FSEL R36, RZ, -23, P2 ;  /* 0xc1b80000ff247808 */ /* 0x000fe40001000000 */
[----:B------:R-:W-:Y:S01]  /*78b0*/  IADD3 R3, PT, PT, R32, -0x3f3504f3, RZ ;  /* 0xc0cafb0d20037810 */ /* 0x000fe20007ffe0ff */
[----:B------:R-:W-:Y:S01]  /*78c0*/  STL [R1+0x360], R32 ;  /* 0x0003602001007387 */ /* 0x000fe20000100800 */
[----:B------:R-:W-:Y:S02]  /*78d0*/  FSETP.GT.AND P2, PT, |R2|, 8.50705917302346158658e+37, PT ;  /* 0x7e8000000200780b */ /* 0x000fe40003f44200 */
[----:B------:R-:W-:-:S05]  /*78e0*/  LOP3.LUT R3, R3, 0xff800000, RZ, 0xc0, !PT ;  /* 0xff80000003037812 */ /* 0x000fca00078ec0ff */
[----:B------:R-:W-:Y:S01]  /*78f0*/  IMAD.IADD R37, R32, 0x1, -R3 ;  /* 0x0000000120257824 */ /* 0x000fe200078e0a03 */
[----:B------:R-:W-:-:S05]  /*7900*/  I2FP.F32.S32 R3, R3 ;  /* 0x0000000300037245 */ /* 0x000fca0000201400 */
[----:B------:R-:W-:Y:S01]  /*7910*/  FFMA.FTZ R38, R3, 1.1920928955078125e-07, R36 ;  /* 0x3400000003267823 */ /* 0x000fe20000010024 */
[----:B------:R-:W-:Y:S01]  /*7920*/  FADD R3, R37, -1 ;  /* 0xbf80000025037421 */ /* 0x000fe20000000000 */
[----:B------:R-:W-:-:S03]  /*7930*/  @P2 FMUL R2, R2, 0.25 ;  /* 0x3e80000002022820 */ /* 0x000fc60000400000 */
[----:B------:R-:W-:Y:S01]  /*7940*/  FFMA.FTZ R36, R3, R39, -0.16845393180847167969 ;  /* 0xbe2c7f3003247423 */ /* 0x000fe20000010027 */
[----:B------:R-:W-:-:S03]  /*7950*/  @!P3 FMUL R2, R2, 16777216 ;  /* 0x4b8000000202b820 */ /* 0x000fc60000400000 */
[C---:B------:R-:W-:Y:S01]  /*7960*/  FFMA.FTZ R36, R3.reuse, R36, 0.1716887056827545166 ;  /* 0x3e2fcf2a03247423 */ /* 0x040fe20000010024 */
[----:B0-----:R0:W1:Y:S03]  /*7970*/  MUFU.RCP R4, R2 ;  /* 0x0000000200047308 */ /* 0x0010660000001000 */
        /* <DEDUP_REMOVED lines=9> */
[----:B------:R-:W-:-:S04]  /*7a10*/  FFMA.FTZ R3, R3, 1.4426950216293334961, R36 ;  /* 0x3fb8aa3b03037823 */ /* 0x000fc80000010024 */
[----:B------:R-:W-:-:S05]  /*7a20*/  FADD R21, R38, R3 ;  /* 0x0000000326157221 */ /* 0x000fca0000000000 */
[----:B------:R-:W-:Y:S04]  /*7a30*/  STL [R1+0x358], R21 ;  /* 0x0003581501007387 */ /* 0x000fe80000100800 */
[----:B------:R-:W2:Y:S04]  /*7a40*/  LDL.LU R3, [R1+0x160] ;  /* 0x0001600001037983 */ /* 0x000ea80000300800 */
[----:B0-----:R-:W3:Y:S01]  /*7a50*/  LDL.LU R2, [R1+0x170] ;  /* 0x0001700001027983 */ /* 0x001ee20000300800 */
[----:B------:R-:W-:-:S03]  /*7a60*/  FSETP.GT.AND P4, PT, |R0|, 8.50705917302346158658e+37, PT ;  /* 0x7e8000000000780b */ /* 0x000fc60003f84200 */
[----:B-1----:R0:W-:Y:S01]  /*7a70*/  STL [R1+0x180], R4 ;  /* 0x0001800401007387 */ /* 0x0021e20000100800 */
[----:B--2---:R-:W-:Y:S01]  /*7a80*/  @P2 FMUL R3, R3, 0.25 ;  /* 0x3e80000003032820 */ /* 0x004fe20000400000 */
[----:B---3--:R-:W-:-:S03]  /*7a90*/  @P2 FMUL R2, R2, 0.25 ;  /* 0x3e80000002022820 */ /* 0x008fc60000400000 */
[----:B------:R-:W-:Y:S01]  /*7aa0*/  @!P3 FMUL R3, R3, 16777216 ;  /* 0x4b8000000303b820 */ /* 0x000fe20000400000 */
[----:B------:R-:W-:-:S03]  /*7ab0*/  @!P3 FMUL R2, R2, 16777216 ;  /* 0x4b8000000202b820 */ /* 0x000fc60000400000 */
[C---:B------:R-:W-:Y:S01]  /*7ac0*/  FMUL R3, R4.reuse, R3 ;  /* 0x0000000304037220 */ /* 0x040fe20000400000 */
[----:B------:R-:W-:-:S05]  /*7ad0*/  FMUL R36, R4, R2 ;  /* 0x0000000204247220 */ /* 0x000fca0000400000 */
[----:B------:R-:W-:Y:S02]  /*7ae0*/  F2FP.BF16.F32.PACK_AB R36, R3, R36 ;  /* 0x000000240324723e */ /* 0x000fe400000010ff */
[----:B------:R-:W2:Y:S04]  /*7af0*/  LDL.LU R3, [R1+0x164] ;  /* 0x0001640001037983 */ /* 0x000ea80000300800 */
[----:B------:R-:W3:Y:S01]  /*7b00*/  LDL.LU R2, [R1+0x174] ;  /* 0x0001740001027983 */ /* 0x000ee20000300800 */
[C---:B------:R-:W-:Y:S01]  /*7b10*/  FSETP.GEU.AND P5, PT, |R0|.reuse, 1.175494350822287508e-38, PT ;  /* 0x008000000000780b */ /* 0x040fe20003fae200 */
[----:B------:R-:W-:-:S12]  /*7b20*/  @P4 FMUL R0, R0, 0.25 ;  /* 0x3e80000000004820 */ /* 0x000fd80000400000 */
[----:B------:R-:W-:-:S06]  /*7b30*/  @!P5 FMUL R0, R0, 16777216 ;  /* 0x4b8000000000d820 */ /* 0x000fcc0000400000 */
[----:B------:R-:W1:Y:S01]  /*7b40*/  MUFU.RCP R0, R0 ;  /* 0x0000000000007308 */ /* 0x000e620000001000 */
        /* <DEDUP_REMOVED lines=9> */
[----:B------:R-:W4:Y:S01]  /*7be0*/  S2R R40, SR_TID.X ;  /* 0x0000000000287919 */ /* 0x000f220000002100 */
[----:B--2---:R-:W-:Y:S01]  /*7bf0*/  @P4 FMUL R3, R3, 0.25 ;  /* 0x3e80000003034820 */ /* 0x004fe20000400000 */
[----:B---3--:R-:W-:-:S03]  /*7c00*/  @P4 FMUL R2, R2, 0.25 ;  /* 0x3e80000002024820 */ /* 0x008fc60000400000 */
[----:B------:R-:W-:Y:S01]  /*7c10*/  @!P5 FMUL R3, R3, 16777216 ;  /* 0x4b8000000303d820 */ /* 0x000fe20000400000 */
[----:B------:R-:W-:-:S03]  /*7c20*/  @!P5 FMUL R2, R2, 16777216 ;  /* 0x4b8000000202d820 */ /* 0x000fc60000400000 */
[C---:B-1----:R-:W-:Y:S02]  /*7c30*/  FMUL R39, R0.reuse, R3 ;  /* 0x0000000300277220 */ /* 0x042fe40000400000 */
[----:B------:R-:W2:Y:S01]  /*7c40*/  LDL.LU R3, [R1+0x16c] ;  /* 0x00016c0001037983 */ /* 0x000ea20000300800 */
[----:B------:R-:W-:-:S03]  /*7c50*/  FMUL R38, R0, R2 ;  /* 0x0000000200267220 */ /* 0x000fc60000400000 */
[----:B------:R-:W3:Y:S01]  /*7c60*/  LDL.LU R2, [R1+0x17c] ;  /* 0x00017c0001027983 */ /* 0x000ee20000300800 */
[----:B------:R-:W1:Y:S01]  /*7c70*/  S2UR UR5, SR_CgaCtaId ;  /* 0x00000000000579c3 */ /* 0x000e620000008800 */
[----:B------:R-:W0:Y:S01]  /*7c80*/  S2R R5, SR_TID.X ;  /* 0x0000000000057919 */ /* 0x000e220000002100 */
[----:B------:R-:W-:Y:S01]  /*7c90*/  UMOV UR4, 0x400 ;  /* 0x0000040000047882 */ /* 0x000fe20000000000 */
[----:B------:R-:W-:Y:S01]  /*7ca0*/  F2FP.BF16.F32.PACK_AB R38, R39, R38 ;  /* 0x000000262726723e */ /* 0x000fe200000010ff */
[----:B-1----:R-:W-:Y:S01]  /*7cb0*/  ULEA UR6, UR5, UR4, 0x18 ;  /* 0x0000000405067291 */ /* 0x002fe2000f8ec0ff */
[----:B------:R-:W-:Y:S01]  /*7cc0*/  @P4 FMUL R31, R31, 0.25 ;  /* 0x3e8000001f1f4820 */ /* 0x000fe20000400000 */
[----:B------:R-:W-:Y:S01]  /*7cd0*/  @P4 FMUL R30, R30, 0.25 ;  /* 0x3e8000001e1e4820 */ /* 0x000fe20000400000 */
[----:B------:R-:W-:Y:S01]  /*7ce0*/  @P4 FMUL R23, R23, 0.25 ;  /* 0x3e80000017174820 */ /* 0x000fe20000400000 */
[----:B------:R-:W-:Y:S01]  /*7cf0*/  @P4 FMUL R22, R22, 0.25 ;  /* 0x3e80000016164820 */ /* 0x000fe20000400000 */
[----:B0-----:R-:W-:Y:S01]  /*7d00*/  LOP3.LUT R4, R5, 0x8, RZ, 0xc0, !PT ;  /* 0x0000000805047812 */ /* 0x001fe200078ec0ff */
[----:B---3--:R-:W-:Y:S01]  /*7d10*/  @P4 FMUL R2, R2, 0.25 ;  /* 0x3e80000002024820 */ /* 0x008fe20000400000 */
[----:B--2---:R-:W-:Y:S01]  /*7d20*/  @P4 FMUL R3, R3, 0.25 ;  /* 0x3e80000003034820 */ /* 0x004fe20000400000 */
[----:B------:R-:W-:Y:S01]  /*7d30*/  @P4 FMUL R35, R35, 0.25 ;  /* 0x3e80000023234820 */ /* 0x000fe20000400000 */
[----:B------:R-:W-:Y:S01]  /*7d40*/  @P4 FMUL R34, R34, 0.25 ;  /* 0x3e80000022224820 */ /* 0x000fe20000400000 */
[----:B------:R-:W-:Y:S01]  /*7d50*/  @!P5 FMUL R2, R2, 16777216 ;  /* 0x4b8000000202d820 */ /* 0x000fe20000400000 */
[----:B------:R-:W-:Y:S01]  /*7d60*/  @P4 FMUL R27, R27, 0.25 ;  /* 0x3e8000001b1b4820 */ /* 0x000fe20000400000 */
[----:B------:R-:W-:Y:S01]  /*7d70*/  @P4 FMUL R26, R26, 0.25 ;  /* 0x3e8000001a1a4820 */ /* 0x000fe20000400000 */
[----:B------:R-:W-:Y:S01]  /*7d80*/  @P4 FMUL R19, R19, 0.25 ;  /* 0x3e80000013134820 */ /* 0x000fe20000400000 */
[----:B------:R-:W-:Y:S01]  /*7d90*/  FMUL R39, R0, R2 ;  /* 0x0000000200277220 */ /* 0x000fe20000400000 */
[----:B----4-:R-:W-:Y:S01]  /*7da0*/  LOP3.LUT R2, R40, 0x7, RZ, 0xc0, !PT ;  /* 0x0000000728027812 */ /* 0x010fe200078ec0ff */
[----:B------:R-:W-:Y:S01]  /*7db0*/  @P4 FMUL R18, R18, 0.25 ;  /* 0x3e80000012124820 */ /* 0x000fe20000400000 */
[----:B------:R-:W-:Y:S01]  /*7dc0*/  @P4 FMUL R15, R15, 0.25 ;  /* 0x3e8000000f0f4820 */ /* 0x000fe20000400000 */
[----:B------:R-:W-:Y:S01]  /*7dd0*/  @P4 FMUL R14, R14, 0.25 ;  /* 0x3e8000000e0e4820 */ /* 0x000fe20000400000 */
[----:B------:R-:W-:Y:S01]  /*7de0*/  LEA R2, R2, UR6, 0x4 ;  /* 0x0000000602027c11 */ /* 0x000fe2000f8e20ff */
[----:B------:R-:W-:Y:S01]  /*7df0*/  @P4 FMUL R11, R11, 0.25 ;  /* 0x3e8000000b0b4820 */ /* 0x000fe20000400000 */
[----:B------:R-:W-:Y:S01]  /*7e00*/  @P4 FMUL R10, R10, 0.25 ;  /* 0x3e8000000a0a4820 */ /* 0x000fe20000400000 */
[----:B------:R-:W-:Y:S01]  /*7e10*/  @P4 FMUL R7, R7, 0.25 ;  /* 0x3e80000007074820 */ /* 0x000fe20000400000 */
[----:B------:R-:W-:Y:S01]  /*7e20*/  @P4 FMUL R6, R6, 0.25 ;  /* 0x3e80000006064820 */ /* 0x000fe20000400000 */
[----:B-----5:R-:W-:Y:S01]  /*7e30*/  IMAD R61, R4, 0x200, R2 ;  /* 0x00000200043d7824 */ /* 0x020fe200078e0202 */
[----:B------:R-:W0:Y:S01]  /*7e40*/  LDCU.64 UR4, c[0x0][0x3e0] ;  /* 0x00007c00ff0477ac */ /* 0x000e220008000a00 */
[----:B------:R-:W1:Y:S01]  /*7e50*/  S2R R4, SR_TID.X ;  /* 0x0000000000047919 */ /* 0x000e620000002100 */
[----:B------:R-:W-:-:S04]  /*7e60*/  @!P5 FMUL R3, R3, 16777216 ;  /* 0x4b8000000303d820 */ /* 0x000fc80000400000 */
[----:B------:R-:W-:-:S05]  /*7e70*/  FMUL R3, R0, R3 ;  /* 0x0000000300037220 */ /* 0x000fca0000400000 */
[----:B------:R-:W-:Y:S02]  /*7e80*/  F2FP.BF16.F32.PACK_AB R39, R3, R39 ;  /* 0x000000270327723e */ /* 0x000fe400000010ff */
[----:B------:R-:W-:-:S05]  /*7e90*/  LOP3.LUT R3, R5, 0x1f0, RZ, 0xc0, !PT ;  /* 0x000001f005037812 */ /* 0x000fca00078ec0ff */
[----:B------:R-:W-:Y:S01]  /*7ea0*/  IMAD R61, R3, 0x8, R61 ;  /* 0x00000008033d7824 */ /* 0x000fe200078e023d */
[----:B-1----:R-:W-:-:S05]  /*7eb0*/  LOP3.LUT R3, R4, 0x7, RZ, 0xc0, !PT ;  /* 0x0000000704037812 */ /* 0x002fca00078ec0ff */
[----:B------:R-:W-:Y:S02]  /*7ec0*/  IMAD R2, R3, -0x8, R2 ;  /* 0xfffffff803027824 */ /* 0x000fe400078e0202 */
[----:B------:R-:W-:-:S05]  /*7ed0*/  IMAD.SHL.U32 R3, R4, 0x4, RZ ;  /* 0x0000000404037824 */ /* 0x000fca00078e00ff */
[----:B------:R-:W-:Y:S01]  /*7ee0*/  LOP3.LUT R3, R3, 0x3c0, RZ, 0xc0, !PT ;  /* 0x000003c003037812 */ /* 0x000fe200078ec0ff */
[----:B------:R-:W-:Y:S04]  /*7ef0*/  STL [R1+0x310], R61 ;  /* 0x0003103d01007387 */ /* 0x000fe80000100800 */
[----:B------:R-:W-:Y:S01]  /*7f00*/  IMAD.IADD R33, R3, 0x1, R2 ;  /* 0x0000000103217824 */ /* 0x000fe200078e0202 */
[----:B------:R1:W-:Y:S04]  /*7f10*/  STSM.16.M88.4 [R61], R36 ;  /* 0x000000243d007844 */ /* 0x0003e80000000200 */
[----:B------:R2:W-:Y:S04]  /*7f20*/  STL [R1+0x35c], R33 ;  /* 0x00035c2101007387 */ /* 0x0005e80000100800 */
[----:B------:R-:W3:Y:S04]  /*7f30*/  LDL.LU R20, [R1+0x158] ;  /* 0x0001580001147983 */ /* 0x000ee80000300800 */
[----:B-1----:R-:W4:Y:S04]  /*7f40*/  LDL.LU R61, [R1+0x15c] ;  /* 0x00015c00013d7983 */ /* 0x002f280000300800 */
[----:B------:R-:W3:Y:S04]  /*7f50*/  LDL.LU R29, [R1+0x148] ;  /* 0x00014800011d7983 */ /* 0x000ee80000300800 */
        /* <DEDUP_REMOVED lines=12> */
[----:B--2---:R-:W2:Y:S04]  /*8020*/  LDL.LU R33, [R1+0xec] ;  /* 0x0000ec0001217983 */ /* 0x004ea80000300800 */
[----:B------:R-:W2:Y:S04]  /*8030*/  LDL.LU R32, [R1+0xd8] ;  /* 0x0000d80001207983 */ /* 0x000ea80000300800 */
        /* <DEDUP_REMOVED lines=23> */
[----:B------:R-:W4:Y:S04]  /*81b0*/  LDL.LU R37, [R1+0x18] ;  /* 0x0000180001257983 */ /* 0x000f280000300800 */
[----:B------:R-:W4:Y:S04]  /*81c0*/  LDL.LU R36, [R1+0x1c] ;  /* 0x00001c0001247983 */ /* 0x000f280000300800 */
[----:B------:R-:W4:Y:S04]  /*81d0*/  LDL.LU R3, [R1+0x8] ;  /* 0x0000080001037983 */ /* 0x000f280000300800 */
[----:B------:R-:W4:Y:S01]  /*81e0*/  LDL.LU R2, [R1+0xc] ;  /* 0x00000c0001027983 */ /* 0x000f220000300800 */
[----:B------:R-:W-:Y:S01]  /*81f0*/  @!P5 FMUL R31, R31, 16777216 ;  /* 0x4b8000001f1fd820 */ /* 0x000fe20000400000 */
[----:B------:R-:W-:-:S03]  /*8200*/  @!P5 FMUL R30, R30, 16777216 ;  /* 0x4b8000001e1ed820 */ /* 0x000fc60000400000 */
[----:B------:R-:W-:Y:S01]  /*8210*/  FMUL R31, R0, R31 ;  /* 0x0000001f001f7220 */ /* 0x000fe20000400000 */
[----:B------:R-:W-:Y:S01]  /*8220*/  @!P5 FMUL R23, R23, 16777216 ;  /* 0x4b8000001717d820 */ /* 0x000fe20000400000 */
[----:B------:R-:W-:Y:S01]  /*8230*/  @!P5 FMUL R22, R22, 16777216 ;  /* 0x4b8000001616d820 */ /* 0x000fe20000400000 */
[----:B------:R-:W-:Y:S01]  /*8240*/  @!P5 FMUL R35, R35, 16777216 ;  /* 0x4b8000002323d820 */ /* 0x000fe20000400000 */
[----:B------:R-:W-:Y:S01]  /*8250*/  @!P5 FMUL R34, R34, 16777216 ;  /* 0x4b8000002222d820 */ /* 0x000fe20000400000 */
[----:B------:R-:W-:Y:S01]  /*8260*/  @!P5 FMUL R27, R27, 16777216 ;  /* 0x4b8000001b1bd820 */ /* 0x000fe20000400000 */
[----:B------:R-:W-:Y:S01]  /*8270*/  @!P5 FMUL R26, R26, 16777216 ;  /* 0x4b8000001a1ad820 */ /* 0x000fe20000400000 */
[----:B------:R-:W-:Y:S01]  /*8280*/  @!P5 FMUL R19, R19, 16777216 ;  /* 0x4b8000001313d820 */ /* 0x000fe20000400000 */
[----:B------:R-:W-:Y:S01]  /*8290*/  @!P5 FMUL R18, R18, 16777216 ;  /* 0x4b8000001212d820 */ /* 0x000fe20000400000 */
[----:B------:R-:W-:Y:S02]  /*82a0*/  @!P5 FMUL R15, R15, 16777216 ;  /* 0x4b8000000f0fd820 */ /* 0x000fe40000400000 */
[C---:B------:R-:W-:Y:S01]  /*82b0*/  FMUL R19, R0.reuse, R19 ;  /* 0x0000001300137220 */ /* 0x040fe20000400000 */
[C---:B------:R-:W-:Y:S01]  /*82c0*/  FMUL R18, R0.reuse, R18 ;  /* 0x0000001200127220 */ /* 0x040fe20000400000 */
[----:B------:R-:W-:Y:S01]  /*82d0*/  FMUL R15, R0, R15 ;  /* 0x0000000f000f7220 */ /* 0x000fe20000400000 */
[----:B--2---:R-:W-:-:S04]  /*82e0*/  @P4 FMUL R32, R32, 0.25 ;  /* 0x3e80000020204820 */ /* 0x004fc80000400000 */
[----:B------:R-:W-:-:S05]  /*82f0*/  @!P5 FMUL R32, R32, 16777216 ;  /* 0x4b8000002020d820 */ /* 0x000fca0000400000 */
[----:B------:R1:W-:Y:S04]  /*8300*/  STL [R1+0xd8], R32 ;  /* 0x0000d82001007387 */ /* 0x0003e80000100800 */
[----:B-1----:R-:W2:Y:S04]  /*8310*/  LDL.LU R32, [R1+0x360] ;  /* 0x0003600001207983 */ /* 0x002ea80000300800 */
[----:B------:R1:W-:Y:S02]  /*8320*/  STL [R1+0x1fc], R31 ;  /* 0x0001fc1f01007387 */ /* 0x0003e40000100800 */
[C---:B-1----:R-:W-:Y:S01]  /*8330*/  FMUL R31, R0.reuse, R30 ;  /* 0x0000001e001f7220 */ /* 0x042fe20000400000 */
[C---:B------:R-:W-:Y:S01]  /*8340*/  FMUL R30, R0.reuse, R23 ;  /* 0x00000017001e7220 */ /* 0x040fe20000400000 */
[C---:B------:R-:W-:Y:S01]  /*8350*/  FMUL R23, R0.reuse, R22 ;  /* 0x0000001600177220 */ /* 0x040fe20000400000 */
[----:B------:R-:W-:-:S02]  /*8360*/  FMUL R22, R0, R35 ;  /* 0x0000002300167220 */ /* 0x000fc40000400000 */
[----:B------:R-:W-:Y:S04]  /*8370*/  STL [R1+0x1f4], R31 ;  /* 0x0001f41f01007387 */ /* 0x000fe80000100800 */
[----:B------:R1:W-:Y:S04]  /*8380*/  STL [R1+0x1f8], R30 ;  /* 0x0001f81e01007387 */ /* 0x0003e80000100800 */
[----:B------:R0:W-:Y:S04]  /*8390*/  STL [R1+0x1f0], R23 ;  /* 0x0001f01701007387 */ /* 0x0001e80000100800 */
[----:B------:R0:W-:Y:S01]  /*83a0*/  STL [R1+0x1ec], R22 ;  /* 0x0001ec1601007387 */ /* 0x0001e20000100800 */
[C---:B-1----:R-:W-:Y:S01]  /*83b0*/  FMUL R30, R0.reuse, R34 ;  /* 0x00000022001e7220 */ /* 0x042fe20000400000 */
[----:B0-----:R-:W-:-:S04]  /*83c0*/  FMUL R23, R0, R27 ;  /* 0x0000001b00177220 */ /* 0x001fc80000400000 */
[----:B------:R-:W-:Y:S01]  /*83d0*/  STL [R1+0x1e8], R30 ;  /* 0x0001e81e01007387 */ /* 0x000fe20000100800 */
[----:B------:R-:W-:-:S03]  /*83e0*/  FMUL R22, R0, R26 ;  /* 0x0000001a00167220 */ /* 0x000fc60000400000 */
[----:B------:R-:W-:Y:S04]  /*83f0*/  STL [R1+0x1e4], R23 ;  /* 0x0001e41701007387 */ /* 0x000fe80000100800 */
[----:B------:R-:W-:Y:S04]  /*8400*/  STL [R1+0x1e0], R22 ;  /* 0x0001e01601007387 */ /* 0x000fe80000100800 */
[----:B------:R-:W-:Y:S04]  /*8410*/  STL [R1+0x1dc], R19 ;  /* 0x0001dc1301007387 */ /* 0x000fe80000100800 */
[----:B------:R-:W-:Y:S04]  /*8420*/  STL [R1+0x1d8], R18 ;  /* 0x0001d81201007387 */ /* 0x000fe80000100800 */
[----:B------:R-:W-:Y:S04]  /*8430*/  STL [R1+0x1d4], R15 ;  /* 0x0001d40f01007387 */ /* 0x000fe80000100800 */
[----:B------:R-:W2:Y:S01]  /*8440*/  LDL.LU R31, [R1+0xd8] ;  /* 0x0000d800011f7983 */ /* 0x000ea20000300800 */
[----:B------:R-:W-:Y:S01]  /*8450*/  @!P5 FMUL R14, R14, 16777216 ;  /* 0x4b8000000e0ed820 */ /* 0x000fe20000400000 */
[----:B------:R-:W-:Y:S01]  /*8460*/  @!P5 FMUL R11, R11, 16777216 ;  /* 0x4b8000000b0bd820 */ /* 0x000fe20000400000 */
[----:B------:R-:W-:Y:S01]  /*8470*/  @!P5 FMUL R10, R10, 16777216 ;  /* 0x4b8000000a0ad820 */ /* 0x000fe20000400000 */
[----:B------:R-:W-:Y:S01]  /*8480*/  @!P5 FMUL R7, R7, 16777216 ;  /* 0x4b8000000707d820 */ /* 0x000fe20000400000 */
[----:B------:R-:W-:Y:S01]  /*8490*/  @!P5 FMUL R6, R6, 16777216 ;  /* 0x4b8000000606d820 */ /* 0x000fe20000400000 */
[C---:B------:R-:W-:Y:S01]  /*84a0*/  FMUL R14, R0.reuse, R14 ;  /* 0x0000000e000e7220 */ /* 0x040fe20000400000 */
[C---:B------:R-:W-:Y:S01]  /*84b0*/  FMUL R11, R0.reuse, R11 ;  /* 0x0000000b000b7220 */ /* 0x040fe20000400000 */
[C---:B------:R-:W-:Y:S01]  /*84c0*/  FMUL R10, R0.reuse, R10 ;  /* 0x0000000a000a7220 */ /* 0x040fe20000400000 */
[C---:B------:R-:W-:Y:S01]  /*84d0*/  FMUL R7, R0.reuse, R7 ;  /* 0x0000000700077220 */ /* 0x040fe20000400000 */
[----:B------:R-:W-:Y:S01]  /*84e0*/  FMUL R6, R0, R6 ;  /* 0x0000000600067220 */ /* 0x000fe20000400000 */
[----:B------:R-:W-:Y:S01]  /*84f0*/  STL [R1+0x1d0], R14 ;  /* 0x0001d00e01007387 */ /* 0x000fe20000100800 */
[----:B---3--:R-:W-:Y:S01]  /*8500*/  @P4 FMUL R38, R38, 0.25 ;  /* 0x3e80000026264820 */ /* 0x008fe20000400000 */
[----:B----4-:R-:W-:Y:S01]  /*8510*/  @P4 FMUL R37, R37, 0.25 ;  /* 0x3e80000025254820 */ /* 0x010fe20000400000 */
[----:B------:R-:W-:Y:S01]  /*8520*/  @P4 FMUL R36, R36, 0.25 ;  /* 0x3e80000024244820 */ /* 0x000fe20000400000 */
[----:B------:R-:W-:Y:S01]  /*8530*/  @P4 FMUL R3, R3, 0.25 ;  /* 0x3e80000003034820 */ /* 0x000fe20000400000 */
[----:B------:R-:W-:-:S03]  /*8540*/  @P4 FMUL R2, R2, 0.25 ;  /* 0x3e80000002024820 */ /* 0x000fc60000400000 */
[----:B------:R-:W-:Y:S01]  /*8550*/  @!P5 FMUL R3, R3, 16777216 ;  /* 0x4b8000000303d820 */ /* 0x000fe20000400000 */
[----:B------:R-:W-:Y:S01]  /*8560*/  @!P5 FMUL R2, R2, 16777216 ;  /* 0x4b8000000202d820 */ /* 0x000fe20000400000 */
[----:B------:R-:W-:Y:S01]  /*8570*/  @!P5 FMUL R36, R36, 16777216 ;  /* 0x4b8000002424d820 */ /* 0x000fe20000400000 */
[----:B------:R-:W-:Y:S02]  /*8580*/  STL [R1+0x1cc], R11 ;  /* 0x0001cc0b01007387 */ /* 0x000fe40000100800 */
[C---:B------:R-:W-:Y:S01]  /*8590*/  FMUL R2, R0.reuse, R2 ;  /* 0x0000000200027220 */ /* 0x040fe20000400000 */
[----:B------:R-:W-:Y:S01]  /*85a0*/  @P4 FMUL R39, R39, 0.25 ;  /* 0x3e80000027274820 */ /* 0x000fe20000400000 */
[----:B------:R-:W-:Y:S01]  /*85b0*/  STL [R1+0x1c8], R10 ;  /* 0x0001c80a01007387 */ /* 0x000fe20000100800 */
[----:B------:R-:W-:Y:S01]  /*85c0*/  @!P5 FMUL R37, R37, 16777216 ;  /* 0x4b8000002525d820 */ /* 0x000fe20000400000 */
[----:B------:R-:W-:Y:S02]  /*85d0*/  FMUL R3, R0, R3 ;  /* 0x0000000300037220 */ /* 0x000fe40000400000 */
[----:B------:R-:W-:Y:S01]  /*85e0*/  STL [R1+0x1c4], R7 ;  /* 0x0001c40701007387 */ /* 0x000fe20000100800 */
[----:B------:R-:W-:Y:S01]  /*85f0*/  @P4 FMUL R40, R40, 0.25 ;  /* 0x3e80000028284820 */ /* 0x000fe20000400000 */
[----:B------:R-:W-:-:S02]  /*8600*/  @!P5 FMUL R38, R38, 16777216 ;  /* 0x4b8000002626d820 */ /* 0x000fc40000400000 */
[----:B------:R0:W-:Y:S01]  /*8610*/  STL [R1+0x1c0], R6 ;  /* 0x0001c00601007387 */ /* 0x0001e20000100800 */
[----:B------:R-:W-:Y:S01]  /*8620*/  @!P5 FMUL R39, R39, 16777216 ;  /* 0x4b8000002727d820 */ /* 0x000fe20000400000 */
[----:B------:R-:W-:Y:S02]  /*8630*/  @P4 FMUL R41, R41, 0.25 ;  /* 0x3e80000029294820 */ /* 0x000fe40000400000 */
[----:B------:R1:W-:Y:S01]  /*8640*/  STL [R1+0x1bc], R2 ;  /* 0x0001bc0201007387 */ /* 0x0003e20000100800 */
[----:B------:R-:W-:Y:S01]  /*8650*/  @P4 FMUL R42, R42, 0.25 ;  /* 0x3e8000002a2a4820 */ /* 0x000fe20000400000 */
[----:B------:R-:W-:Y:S01]  /*8660*/  @!P5 FMUL R40, R40, 16777216 ;  /* 0x4b8000002828d820 */ /* 0x000fe20000400000 */
[C---:B0-----:R-:W-:Y:S01]  /*8670*/  FMUL R6, R0.reuse, R36 ;  /* 0x0000002400067220 */ /* 0x041fe20000400000 */
[----:B------:R0:W-:Y:S01]  /*8680*/  STL [R1+0x1b8], R3 ;  /* 0x0001b80301007387 */ /* 0x0001e20000100800 */
[----:B-1----:R-:W-:-:S03]  /*8690*/  FMUL R2, R0, R37 ;  /* 0x0000002500027220 */ /* 0x002fc60000400000 */
[----:B------:R1:W-:Y:S01]  /*86a0*/  STL [R1+0x1b4], R6 ;  /* 0x0001b40601007387 */ /* 0x0003e20000100800 */
[----:B------:R-:W-:Y:S01]  /*86b0*/  @P4 FMUL R43, R43, 0.25 ;  /* 0x3e8000002b2b4820 */ /* 0x000fe20000400000 */
[----:B------:R-:W-:Y:S01]  /*86c0*/  @!P5 FMUL R41, R41, 16777216 ;  /* 0x4b8000002929d820 */ /* 0x000fe20000400000 */
[----:B------:R-:W-:Y:S01]  /*86d0*/  @!P5 FMUL R42, R42, 16777216 ;  /* 0x4b8000002a2ad820 */ /* 0x000fe20000400000 */
[----:B------:R3:W-:Y:S01]  /*86e0*/  STL [R1+0x1b0], R2 ;  /* 0x0001b00201007387 */ /* 0x0007e20000100800 */
[----:B0-----:R-:W-:Y:S01]  /*86f0*/  FMUL R3, R0, R38 ;  /* 0x0000002600037220 */ /* 0x001fe20000400000 */
[----:B------:R-:W-:Y:S01]  /*8700*/  @P4 FMUL R44, R44, 0.25 ;  /* 0x3e8000002c2c4820 */ /* 0x000fe20000400000 */
[C---:B-1----:R-:W-:Y:S01]  /*8710*/  FMUL R6, R0.reuse, R39 ;  /* 0x0000002700067220 */ /* 0x042fe20000400000 */
[----:B------:R-:W-:Y:S01]  /*8720*/  @P4 FMUL R45, R45, 0.25 ;  /* 0x3e8000002d2d4820 */ /* 0x000fe20000400000 */
[----:B------:R-:W-:Y:S01]  /*8730*/  @!P5 FMUL R43, R43, 16777216 ;  /* 0x4b8000002b2bd820 */ /* 0x000fe20000400000 */
[----:B---3--:R-:W-:Y:S01]  /*8740*/  FMUL R2, R0, R40 ;  /* 0x0000002800027220 */ /* 0x008fe20000400000 */
[----:B------:R0:W-:Y:S01]  /*8750*/  STL [R1+0x1ac], R3 ;  /* 0x0001ac0301007387 */ /* 0x0001e20000100800 */
[----:B------:R-:W-:Y:S01]  /*8760*/  @P4 FMUL R46, R46, 0.25 ;  /* 0x3e8000002e2e4820 */ /* 0x000fe20000400000 */
[----:B------:R-:W-:-:S02]  /*8770*/  @!P5 FMUL R44, R44, 16777216 ;  /* 0x4b8000002c2cd820 */ /* 0x000fc40000400000 */
[----:B------:R1:W-:Y:S01]  /*8780*/  STL [R1+0x1a8], R6 ;  /* 0x0001a80601007387 */ /* 0x0003e20000100800 */
[----:B------:R-:W-:Y:S01]  /*8790*/  @!P5 FMUL R45, R45, 16777216 ;  /* 0x4b8000002d2dd820 */ /* 0x000fe20000400000 */
[----:B------:R-:W-:Y:S02]  /*87a0*/  @P4 FMUL R47, R47, 0.25 ;  /* 0x3e8000002f2f4820 */ /* 0x000fe40000400000 */
[----:B------:R3:W-:Y:S01]  /*87b0*/  STL [R1+0x1a4], R2 ;  /* 0x0001a40201007387 */ /* 0x0007e20000100800 */
[C---:B0-----:R-:W-:Y:S01]  /*87c0*/  FMUL R3, R0.reuse, R41 ;  /* 0x0000002900037220 */ /* 0x041fe20000400000 */
[----:B-1----:R-:W-:Y:S01]  /*87d0*/  FMUL R6, R0, R42 ;  /* 0x0000002a00067220 */ /* 0x002fe20000400000 */
        /* <DEDUP_REMOVED lines=52> */
[----:B------:R-:W-:-:S03]  /*8b20*/  @!P5 FMUL R59, R59, 16777216 ;  /* 0x4b8000003b3bd820 */ /* 0x000fc60000400000 */
[----:B------:R1:W-:Y:S01]  /*8b30*/  STL [R1+0xec], R6 ;  /* 0x0000ec0601007387 */ /* 0x0003e20000100800 */
[----:B------:R-:W-:Y:S01]  /*8b40*/  @P4 FMUL R33, R33, 0.25 ;  /* 0x3e80000021214820 */ /* 0x000fe20000400000 */
[----:B------:R-:W-:Y:S02]  /*8b50*/  @!P5 FMUL R60, R60, 16777216 ;  /* 0x4b8000003c3cd820 */ /* 0x000fe40000400000 */
[----:B------:R3:W-:Y:S01]  /*8b60*/  STL [R1+0xdc], R2 ;  /* 0x0000dc0201007387 */ /* 0x0007e20000100800 */
[C---:B0-----:R-:W-:Y:S01]  /*8b70*/  FMUL R3, R0.reuse, R56 ;  /* 0x0000003800037220 */ /* 0x041fe20000400000 */
[----:B-1----:R-:W-:-:S04]  /*8b80*/  FMUL R6, R0, R57 ;  /* 0x0000003900067220 */ /* 0x002fc80000400000 */
[----:B------:R0:W-:Y:S01]  /*8b90*/  STL [R1+0xcc], R3 ;  /* 0x0000cc0301007387 */ /* 0x0001e20000100800 */
[C---:B---3--:R-:W-:Y:S01]  /*8ba0*/  FMUL R2, R0.reuse, R58 ;  /* 0x0000003a00027220 */ /* 0x048fe20000400000 */
[----:B------:R-:W-:Y:S02]  /*8bb0*/  @P4 FMUL R21, R21, 0.25 ;  /* 0x3e80000015154820 */ /* 0x000fe40000400000 */
[----:B------:R1:W-:Y:S01]  /*8bc0*/  STL [R1+0xc8], R6 ;  /* 0x0000c80601007387 */ /* 0x0003e20000100800 */
[----:B------:R-:W-:Y:S01]  /*8bd0*/  @!P5 FMUL R33, R33, 16777216 ;  /* 0x4b8000002121d820 */ /* 0x000fe20000400000 */
[C---:B0-----:R-:W-:Y:S02]  /*8be0*/  FMUL R3, R0.reuse, R59 ;  /* 0x0000003b00037220 */ /* 0x041fe40000400000 */
[----:B------:R-:W-:Y:S01]  /*8bf0*/  STL [R1+0xbc], R2 ;  /* 0x0000bc0201007387 */ /* 0x000fe20000100800 */
[----:B------:R-:W-:Y:S01]  /*8c00*/  @!P5 FMUL R21, R21, 16777216 ;  /* 0x4b8000001515d820 */ /* 0x000fe20000400000 */
[----:B-1----:R-:W-:-:S02]  /*8c10*/  FMUL R6, R0, R60 ;  /* 0x0000003c00067220 */ /* 0x002fc40000400000 */
[----:B------:R0:W-:Y:S04]  /*8c20*/  STL [R1+0xb8], R3 ;  /* 0x0000b80301007387 */ /* 0x0001e80000100800 */
[----:B------:R-:W-:Y:S01]  /*8c30*/  STL [R1+0xac], R6 ;  /* 0x0000ac0601007387 */ /* 0x000fe20000100800 */
[----:B0-----:R-:W-:-:S03]  /*8c40*/  FMUL R3, R0, R33 ;  /* 0x0000002100037220 */ /* 0x001fc60000400000 */
[----:B------:R-:W3:Y:S01]  /*8c50*/  LDL.LU R33, [R1+0x35c] ;  /* 0x00035c0001217983 */ /* 0x000ee20000300800 */
[----:B--2---:R-:W-:-:S05]  /*8c60*/  FMUL R2, R0, R31 ;  /* 0x0000001f00027220 */ /* 0x004fca0000400000 */
[----:B------:R0:W-:Y:S02]  /*8c70*/  STL [R1+0xa8], R2 ;  /* 0x0000a80201007387 */ /* 0x0001e40000100800 */
[----:B0-----:R-:W-:Y:S02]  /*8c80*/  FMUL R2, R0, R21 ;  /* 0x0000001500027220 */ /* 0x001fe40000400000 */
[----:B------:R0:W2:Y:S01]  /*8c90*/  LDL.LU R21, [R1+0x358] ;  /* 0x0003580001157983 */ /* 0x0000a20000300800 */
[----:B------:R-:W-:Y:S01]  /*8ca0*/  @P4 FMUL R4, R4, 0.25 ;  /* 0x3e80000004044820 */ /* 0x000fe20000400000 */
[----:B------:R-:W-:Y:S01]  /*8cb0*/  @P4 FMUL R5, R5, 0.25 ;  /* 0x3e80000005054820 */ /* 0x000fe20000400000 */
[----:B------:R-:W-:Y:S02]  /*8cc0*/  @P4 FMUL R8, R8, 0.25 ;  /* 0x3e80000008084820 */ /* 0x000fe40000400000 */
[----:B------:R-:W-:Y:S01]  /*8cd0*/  @!P5 FMUL R4, R4, 16777216 ;  /* 0x4b8000000404d820 */ /* 0x000fe20000400000 */
[----:B------:R-:W-:Y:S01]  /*8ce0*/  @!P5 FMUL R5, R5, 16777216 ;  /* 0x4b8000000505d820 */ /* 0x000fe20000400000 */
[----:B------:R1:W-:Y:S01]  /*8cf0*/  STL [R1+0x9c], R3 ;  /* 0x00009c0301007387 */ /* 0x0003e20000100800 */
[----:B------:R-:W-:Y:S01]  /*8d00*/  @P4 FMUL R9, R9, 0.25 ;  /* 0x3e80000009094820 */ /* 0x000fe20000400000 */
[----:B------:R-:W-:Y:S01]  /*8d10*/  @!P5 FMUL R8, R8, 16777216 ;  /* 0x4b8000000808d820 */ /* 0x000fe20000400000 */
[----:B------:R-:W-:-:S02]  /*8d20*/  @P4 FMUL R12, R12, 0.25 ;  /* 0x3e8000000c0c4820 */ /* 0x000fc40000400000 */
[----:B------:R-:W-:Y:S01]  /*8d30*/  @!P5 FMUL R9, R9, 16777216 ;  /* 0x4b8000000909d820 */ /* 0x000fe20000400000 */
[----:B-1----:R-:W-:Y:S02]  /*8d40*/  FMUL R3, R0, R4 ;  /* 0x0000000400037220 */ /* 0x002fe40000400000 */
[----:B------:R-:W4:Y:S04]  /*8d50*/  LDL.LU R4, [R1+0x354] ;  /* 0x0003540001047983 */ /* 0x000f280000300800 */
[----:B------:R1:W-:Y:S01]  /*8d60*/  STL [R1+0x98], R2 ;  /* 0x0000980201007387 */ /* 0x0003e20000100800 */
[----:B------:R-:W-:Y:S01]  /*8d70*/  @P4 FMUL R13, R13, 0.25 ;  /* 0x3e8000000d0d4820 */ /* 0x000fe20000400000 */
[----:B------:R-:W-:Y:S01]  /*8d80*/  @!P5 FMUL R12, R12, 16777216 ;  /* 0x4b8000000c0cd820 */ /* 0x000fe20000400000 */
[----:B------:R-:W-:Y:S01]  /*8d90*/  @P4 FMUL R16, R16, 0.25 ;  /* 0x3e80000010104820 */ /* 0x000fe20000400000 */
[----:B-1----:R-:W-:-:S02]  /*8da0*/  FMUL R2, R0, R5 ;  /* 0x0000000500027220 */ /* 0x002fc40000400000 */
[----:B------:R-:W4:Y:S04]  /*8db0*/  LDL.LU R5, [R1+0x350] ;  /* 0x0003500001057983 */ /* 0x000f280000300800 */
[----:B------:R1:W-:Y:S01]  /*8dc0*/  STL [R1+0x8c], R3 ;  /* 0x00008c0301007387 */ /* 0x0003e20000100800 */
[----:B------:R-:W-:Y:S01]  /*8dd0*/  @!P5 FMUL R13, R13, 16777216 ;  /* 0x4b8000000d0dd820 */ /* 0x000fe20000400000 */
[----:B------:R-:W-:Y:S01]  /*8de0*/  @P4 FMUL R17, R17, 0.25 ;  /* 0x3e80000011114820 */ /* 0x000fe20000400000 */
[----:B------:R-:W-:Y:S01]  /*8df0*/  @!P5 FMUL R16, R16, 16777216 ;  /* 0x4b8000001010d820 */ /* 0x000fe20000400000 */
[----:B-1----:R-:W-:Y:S02]  /*8e00*/  FMUL R3, R0, R8 ;  /* 0x0000000800037220 */ /* 0x002fe40000400000 */
[----:B------:R-:W4:Y:S04]  /*8e10*/  LDL.LU R8, [R1+0x34c] ;  /* 0x00034c0001087983 */ /* 0x000f280000300800 */
[----:B------:R1:W-:Y:S01]  /*8e20*/  STL [R1+0x88], R2 ;  /* 0x0000880201007387 */ /* 0x0003e20000100800 */
[----:B------:R-:W-:Y:S01]  /*8e30*/  @P4 FMUL R24, R24, 0.25 ;  /* 0x3e80000018184820 */ /* 0x000fe20000400000 */
[----:B------:R-:W-:Y:S01]  /*8e40*/  @!P5 FMUL R17, R17, 16777216 ;  /* 0x4b8000001111d820 */ /* 0x000fe20000400000 */
[----:B------:R-:W0:Y:S01]  /*8e50*/  S2R R31, SR_TID.X ;  /* 0x00000000001f7919 */ /* 0x000e220000002100 */
[----:B-1----:R-:W-:-:S02]  /*8e60*/  FMUL R2, R0, R9 ;  /* 0x0000000900027220 */ /* 0x002fc40000400000 */
[----:B------:R-:W4:Y:S04]  /*8e70*/  LDL.LU R9, [R1+0x348] ;  /* 0x0003480001097983 */ /* 0x000f280000300800 */
[----:B------:R1:W-:Y:S01]  /*8e80*/  STL [R1+0x7c], R3 ;  /* 0x00007c0301007387 */ /* 0x0003e20000100800 */
[----:B------:R-:W-:Y:S01]  /*8e90*/  @P4 FMUL R25, R25, 0.25 ;  /* 0x3e80000019194820 */ /* 0x000fe20000400000 */
[----:B------:R-:W-:Y:S01]  /*8ea0*/  @!P5 FMUL R24, R24, 16777216 ;  /* 0x4b8000001818d820 */ /* 0x000fe20000400000 */
[----:B-1----:R-:W-:Y:S02]  /*8eb0*/  FMUL R3, R0, R12 ;  /* 0x0000000c00037220 */ /* 0x002fe40000400000 */
[----:B------:R-:W4:Y:S04]  /*8ec0*/  LDL.LU R12, [R1+0x344] ;  /* 0x00034400010c7983 */ /* 0x000f280000300800 */
[----:B------:R1:W-:Y:S01]  /*8ed0*/  STL [R1+0x78], R2 ;  /* 0x0000780201007387 */ /* 0x0003e20000100800 */
[----:B------:R-:W-:Y:S01]  /*8ee0*/  @P4 FMUL R28, R28, 0.25 ;  /* 0x3e8000001c1c4820 */ /* 0x000fe20000400000 */
[----:B------:R-:W-:Y:S01]  /*8ef0*/  @!P5 FMUL R25, R25, 16777216 ;  /* 0x4b8000001919d820 */ /* 0x000fe20000400000 */
        /* <DEDUP_REMOVED lines=9> */
[----:B------:R-:W-:Y:S01]  /*8f90*/  @P4 FMUL R20, R20, 0.25 ;  /* 0x3e80000014144820 */ /* 0x000fe20000400000 */
[----:B------:R-:W-:Y:S01]  /*8fa0*/  ISETP.GE.U32.AND P4, PT, R32, 0x7f800000, PT ;  /* 0x7f8000002000780c */ /* 0x000fe20003f86070 */
[----:B-1----:R-:W-:-:S02]  /*8fb0*/  FMUL R2, R0, R17 ;  /* 0x0000001100027220 */ /* 0x002fc40000400000 */
[----:B------:R-:W4:Y:S04]  /*8fc0*/  LDL.LU R17, [R1+0x338] ;  /* 0x0003380001117983 */ /* 0x000f280000300800 */
[----:B------:R1:W-:Y:S01]  /*8fd0*/  STL [R1+0x5c], R3 ;  /* 0x00005c0301007387 */ /* 0x0003e20000100800 */
[----:B------:R-:W-:Y:S01]  /*8fe0*/  @!P5 FMUL R29, R29, 16777216 ;  /* 0x4b8000001d1dd820 */ /* 0x000fe20000400000 */
[----:B-1----:R-:W-:Y:S02]  /*8ff0*/  FMUL R3, R0, R24 ;  /* 0x0000001800037220 */ /* 0x002fe40000400000 */
[----:B------:R-:W4:Y:S04]  /*9000*/  LDL.LU R24, [R1+0x334] ;  /* 0x0003340001187983 */ /* 0x000f280000300800 */
[----:B------:R1:W-:Y:S01]  /*9010*/  STL [R1+0x58], R2 ;  /* 0x0000580201007387 */ /* 0x0003e20000100800 */
[----:B------:R-:W-:Y:S01]  /*9020*/  @!P5 FMUL R61, R61, 16777216 ;  /* 0x4b8000003d3dd820 */ /* 0x000fe20000400000 */
[----:B------:R-:W-:Y:S01]  /*9030*/  @!P5 FMUL R20, R20, 16777216 ;  /* 0x4b8000001414d820 */ /* 0x000fe20000400000 */
[----:B-1----:R-:W-:-:S02]  /*9040*/  FMUL R2, R0, R25 ;  /* 0x0000001900027220 */ /* 0x002fc40000400000 */
[----:B------:R-:W4:Y:S04]  /*9050*/  LDL.LU R25, [R1+0x330] ;  /* 0x0003300001197983 */ /* 0x000f280000300800 */
[----:B------:R1:W-:Y:S01]  /*9060*/  STL [R1+0x4c], R3 ;  /* 0x00004c0301007387 */ /* 0x0003e20000100800 */
[C---:B------:R-:W-:Y:S01]  /*9070*/  FMUL R61, R0.reuse, R61 ;  /* 0x0000003d003d7220 */ /* 0x040fe20000400000 */
[C---:B-1----:R-:W-:Y:S02]  /*9080*/  FMUL R3, R0.reuse, R28 ;  /* 0x0000001c00037220 */ /* 0x042fe40000400000 */
[----:B------:R-:W4:Y:S04]  /*9090*/  LDL.LU R28, [R1+0x32c] ;  /* 0x00032c00011c7983 */ /* 0x000f280000300800 */
[----:B------:R1:W-:Y:S02]  /*90a0*/  STL [R1+0x48], R2 ;  /* 0x0000480201007387 */ /* 0x0003e40000100800 */
[----:B-1----:R-:W-:-:S02]  /*90b0*/  FMUL R2, R0, R29 ;  /* 0x0000001d00027220 */ /* 0x002fc40000400000 */
[----:B------:R-:W4:Y:S04]  /*90c0*/  LDL.LU R29, [R1+0x328] ;  /* 0x00032800011d7983 */ /* 0x000f280000300800 */
[----:B------:R-:W-:Y:S04]  /*90d0*/  STL [R1+0x1c], R3 ;  /* 0x00001c0301007387 */ /* 0x000fe80000100800 */
[----:B------:R1:W-:Y:S01]  /*90e0*/  STL [R1+0x18], R2 ;  /* 0x0000180201007387 */ /* 0x0003e20000100800 */
[----:B0-----:R-:W-:Y:S01]  /*90f0*/  LOP3.LUT R31, R31, 0x8, RZ, 0xc0, !PT ;  /* 0x000000081f1f7812 */ /* 0x001fe200078ec0ff */
[----:B-1----:R-:W-:Y:S01]  /*9100*/  FMUL R2, R0, R20 ;  /* 0x0000001400027220 */ /* 0x002fe20000400000 */
[----:B------:R-:W-:Y:S01]  /*9110*/  @P4 MOV R0, 0x7f800000 ;  /* 0x7f80000000004802 */ /* 0x000fe20000000f00 */
[----:B------:R-:W-:Y:S04]  /*9120*/  STL [R1+0x314], R61 ;  /* 0x0003143d01007387 */ /* 0x000fe80000100800 */
[----:B------:R-:W4:Y:S04]  /*9130*/  LDL.LU R20, [R1+0x324] ;  /* 0x0003240001147983 */ /* 0x000f280000300800 */
[----:B------:R3:W-:Y:S02]  /*9140*/  STL [R1+0x8], R2 ;  /* 0x0000080201007387 */ /* 0x0007e40000100800 */
[----:B---3--:R-:W-:Y:S01]  /*9150*/  LEA.HI R2, R31, R33, RZ, 0x1f ;  /* 0x000000211f027211 */ /* 0x008fe200078ff8ff */
[C---:B--2---:R-:W-:Y:S01]  /*9160*/  @P4 FFMA.FTZ R21, R32.reuse, R0, +INF ;  /* 0x7f80000020154423 */ /* 0x044fe20000010000 */
[----:B------:R-:W-:-:S04]  /*9170*/  FSETP.NEU.AND P4, PT, R32, RZ, PT ;  /* 0x000000ff2000720b */ /* 0x000fc80003f8d000 */
[----:B------:R0:W-:Y:S04]  /*9180*/  STL [R1+0x200], R21 ;  /* 0x0002001501007387 */ /* 0x0001e80000100800 */
[----:B0-----:R-:W2:Y:S04]  /*9190*/  LDL.LU R21, [R1+0x320] ;  /* 0x0003200001157983 */ /* 0x001ea80000300800 */
[----:B------:R-:W3:Y:S04]  /*91a0*/  LDL.LU R32, [R1+0x31c] ;  /* 0x00031c0001207983 */ /* 0x000ee80000300800 */
[----:B------:R-:W3:Y:S04]  /*91b0*/  LDL.LU R33, [R1+0x318] ;  /* 0x0003180001217983 */ /* 0x000ee80000300800 */
[----:B------:R-:W3:Y:S04]  /*91c0*/  LDL.LU R0, [R1+0x150] ;  /* 0x0001500001007983 */ /* 0x000ee80000300800 */
[----:B------:R0:W-:Y:S04]  /*91d0*/  STL [R1+0xf8], R2 ;  /* 0x0000f80201007387 */ /* 0x0001e80000100800 */
[----:B0-----:R-:W3:Y:S04]  /*91e0*/  LDL.LU R2, [R1+0x154] ;  /* 0x0001540001027983 */ /* 0x001ee80000300800 */
        /* <DEDUP_REMOVED lines=40> */
[----:B------:R-:W3:Y:S04]  /*9470*/  LDL.LU R59, [R1] ;  /* 0x00000000013b7983 */ /* 0x000ee80000300800 */
[----:B------:R-:W3:Y:S04]  /*9480*/  LDL.LU R60, [R1+0x4] ;  /* 0x00000400013c7983 */ /* 0x000ee80000300800 */
[----:B------:R-:W3:Y:S01]  /*9490*/  LDL.LU R61, [R1+0x180] ;  /* 0x00018000013d7983 */ /* 0x000ee20000300800 */
[----:B----4-:R-:W-:-:S04]  /*94a0*/  @P2 FMUL R29, R29, 0.25 ;  /* 0x3e8000001d1d2820 */ /* 0x010fc80000400000 */
[----:B------:R-:W-:Y:S01]  /*94b0*/  @!P3 FMUL R29, R29, 16777216 ;  /* 0x4b8000001d1db820 */ /* 0x000fe20000400000 */
[----:B------:R-:W-:Y:S01]  /*94c0*/  @P2 FMUL R28, R28, 0.25 ;  /* 0x3e8000001c1c2820 */ /* 0x000fe20000400000 */
[----:B------:R-:W-:-:S03]  /*94d0*/  @P2 FMUL R20, R20, 0.25 ;  /* 0x3e80000014142820 */ /* 0x000fc60000400000 */
[----:B------:R-:W-:Y:S01]  /*94e0*/  @!P3 FMUL R28, R28, 16777216 ;  /* 0x4b8000001c1cb820 */ /* 0x000fe20000400000 */
[----:B------:R-:W-:Y:S01]  /*94f0*/  @!P3 FMUL R20, R20, 16777216 ;  /* 0x4b8000001414b820 */ /* 0x000fe20000400000 */
[----:B------:R-:W-:Y:S01]  /*9500*/  @P2 FMUL R25, R25, 0.25 ;  /* 0x3e80000019192820 */ /* 0x000fe20000400000 */
[----:B------:R-:W-:Y:S01]  /*9510*/  @P2 FMUL R24, R24, 0.25 ;  /* 0x3e80000018182820 */ /* 0x000fe20000400000 */
[----:B------:R-:W-:Y:S01]  /*9520*/  @P2 FMUL R17, R17, 0.25 ;  /* 0x3e80000011112820 */ /* 0x000fe20000400000 */
[----:B------:R-:W-:Y:S01]  /*9530*/  @P2 FMUL R16, R16, 0.25 ;  /* 0x3e80000010102820 */ /* 0x000fe20000400000 */
[----:B------:R-:W-:Y:S01]  /*9540*/  @P2 FMUL R13, R13, 0.25 ;  /* 0x3e8000000d0d2820 */ /* 0x000fe20000400000 */
[----:B------:R-:W-:Y:S01]  /*9550*/  @!P3 FMUL R25, R25, 16777216 ;  /* 0x4b8000001919b820 */ /* 0x000fe20000400000 */
        /* <DEDUP_REMOVED lines=10> */
[----:B------:R-:W-:Y:S01]  /*9600*/  @!P3 FMUL R9, R9, 16777216 ;  /* 0x4b8000000909b820 */ /* 0x000fe20000400000 */
[----:B------:R-:W-:Y:S01]  /*9610*/  @!P3 FMUL R8, R8, 16777216 ;  /* 0x4b8000000808b820 */ /* 0x000fe20000400000 */
[----:B------:R-:W-:Y:S01]  /*9620*/  @!P3 FMUL R5, R5, 16777216 ;  /* 0x4b8000000505b820 */ /* 0x000fe20000400000 */
[----:B------:R-:W-:Y:S01]  /*9630*/  @!P3 FMUL R4, R4, 16777216 ;  /* 0x4b8000000404b820 */ /* 0x000fe20000400000 */
[----:B--2---:R-:W-:-:S04]  /*9640*/  @P2 FMUL R21, R21, 0.25 ;  /* 0x3e80000015152820 */ /* 0x004fc80000400000 */
[----:B------:R-:W-:Y:S01]  /*9650*/  @!P3 FMUL R21, R21, 16777216 ;  /* 0x4b8000001515b820 */ /* 0x000fe20000400000 */
[----:B---3--:R-:W-:Y:S01]  /*9660*/  @P2 FMUL R32, R32, 0.25 ;  /* 0x3e80000020202820 */ /* 0x008fe20000400000 */
[----:B------:R-:W-:-:S03]  /*9670*/  @P2 FMUL R33, R33, 0.25 ;  /* 0x3e80000021212820 */ /* 0x000fc60000400000 */
[----:B------:R-:W-:Y:S01]  /*9680*/  @!P3 FMUL R32, R32, 16777216 ;  /* 0x4b8000002020b820 */ /* 0x000fe20000400000 */
[----:B------:R-:W-:Y:S01]  /*9690*/  @!P3 FMUL R33, R33, 16777216 ;  /* 0x4b8000002121b820 */ /* 0x000fe20000400000 */
[----:B------:R-:W-:Y:S01]  /*96a0*/  @P2 FMUL R30, R30, 0.25 ;  /* 0x3e8000001e1e2820 */ /* 0x000fe20000400000 */
[----:B------:R-:W-:-:S03]  /*96b0*/  @P2 FMUL R31, R31, 0.25 ;  /* 0x3e8000001f1f2820 */ /* 0x000fc60000400000 */
[----:B------:R-:W-:Y:S01]  /*96c0*/  @!P3 FMUL R30, R30, 16777216 ;  /* 0x4b8000001e1eb820 */ /* 0x000fe20000400000 */
[----:B------:R-:W-:Y:S01]  /*96d0*/  @!P3 FMUL R31, R31, 16777216 ;  /* 0x4b8000001f1fb820 */ /* 0x000fe20000400000 */
[----:B------:R-:W-:-:S04]  /*96e0*/  @P2 FMUL R36, R36, 0.25 ;  /* 0x3e80000024242820 */ /* 0x000fc80000400000 */
[----:B------:R-:W-:Y:S01]  /*96f0*/  @!P3 FMUL R36, R36, 16777216 ;  /* 0x4b8000002424b820 */ /* 0x000fe20000400000 */
[----:B------:R-:W-:Y:S01]  /*9700*/  @P2 FMUL R40, R40, 0.25 ;  /* 0x3e80000028282820 */ /* 0x000fe20000400000 */
[----:B------:R-:W-:Y:S01]  /*9710*/  @P2 FMUL R41, R41, 0.25 ;  /* 0x3e80000029292820 */ /* 0x000fe20000400000 */
[----:B------:R-:W-:Y:S01]  /*9720*/  @P2 FMUL R42, R42, 0.25 ;  /* 0x3e8000002a2a2820 */ /* 0x000fe20000400000 */
[----:B------:R-:W-:-:S03]  /*9730*/  @P2 FMUL R43, R43, 0.25 ;  /* 0x3e8000002b2b2820 */ /* 0x000fc60000400000 */
[----:B------:R-:W-:Y:S01]  /*9740*/  @!P3 FMUL R42, R42, 16777216 ;  /* 0x4b8000002a2ab820 */ /* 0x000fe20000400000 */
[----:B------:R-:W-:Y:S01]  /*9750*/  @!P3 FMUL R41, R41, 16777216 ;  /* 0x4b8000002929b820 */ /* 0x000fe20000400000 */
[----:B------:R-:W-:Y:S01]  /*9760*/  @!P3 FMUL R43, R43, 16777216 ;  /* 0x4b8000002b2bb820 */ /* 0x000fe20000400000 */
[----:B------:R-:W-:-:S04]  /*9770*/  @P2 FMUL R46, R46, 0.25 ;  /* 0x3e8000002e2e2820 */ /* 0x000fc80000400000 */
[----:B------:R-:W-:Y:S01]  /*9780*/  @!P3 FMUL R46, R46, 16777216 ;  /* 0x4b8000002e2eb820 */ /* 0x000fe20000400000 */
[----:B------:R-:W-:Y:S01]  /*9790*/  @P2 FMUL R50, R50, 0.25 ;  /* 0x3e80000032322820 */ /* 0x000fe20000400000 */
[----:B------:R-:W-:Y:S01]  /*97a0*/  @P2 FMUL R52, R52, 0.25 ;  /* 0x3e80000034342820 */ /* 0x000fe20000400000 */
[----:B------:R-:W-:-:S05]  /*97b0*/  FMUL R29, R61, R29 ;  /* 0x0000001d3d1d7220 */ /* 0x000fca0000400000 */
[----:B------:R0:W-:Y:S02]  /*97c0*/  STL [R1+0x94], R29 ;  /* 0x0000941d01007387 */ /* 0x0001e40000100800 */
[----:B0-----:R-:W-:Y:S02]  /*97d0*/  IMAD.MOV.U32 R29, RZ, RZ, R61 ;  /* 0x000000ffff1d7224 */ /* 0x001fe400078e003d */
[----:B------:R-:W2:Y:S02]  /*97e0*/  LDL.LU R61, [R1+0x314] ;  /* 0x00031400013d7983 */ /* 0x000ea40000300800 */
[C---:B------:R-:W-:Y:S01]  /*97f0*/  FMUL R28, R29.reuse, R28 ;  /* 0x0000001c1d1c7220 */ /* 0x040fe20000400000 */
[----:B------:R-:W-:-:S04]  /*9800*/  FMUL R21, R29, R21 ;  /* 0x000000151d157220 */ /* 0x000fc80000400000 */
[----:B------:R0:W-:Y:S04]  /*9810*/  STL [R1+0x90], R28 ;  /* 0x0000901c01007387 */ /* 0x0001e80000100800 */
[----:B------:R1:W-:Y:S01]  /*9820*/  STL [R1+0x84], R21 ;  /* 0x0000841501007387 */ /* 0x0003e20000100800 */
[C---:B0-----:R-:W-:Y:S01]  /*9830*/  FMUL R28, R29.reuse, R20 ;  /* 0x000000141d1c7220 */ /* 0x041fe20000400000 */
[C---:B------:R-:W-:Y:S01]  /*9840*/  FMUL R20, R29.reuse, R32 ;  /* 0x000000201d147220 */ /* 0x040fe20000400000 */
[----:B-1----:R-:W-:-:S03]  /*9850*/  FMUL R21, R29, R33 ;  /* 0x000000211d157220 */ /* 0x002fc60000400000 */
[----:B------:R-:W-:Y:S01]  /*9860*/  STL [R1+0x80], R28 ;  /* 0x0000801c01007387 */ /* 0x000fe20000100800 */
[----:B------:R-:W-:Y:S01]  /*9870*/  FMUL R25, R29, R25 ;  /* 0x000000191d197220 */ /* 0x000fe20000400000 */
[----:B------:R-:W-:Y:S02]  /*9880*/  @P2 FMUL R60, R60, 0.25 ;  /* 0x3e8000003c3c2820 */ /* 0x000fe40000400000 */
[----:B------:R0:W-:Y:S04]  /*9890*/  STL [R1+0x74], R21 ;  /* 0x0000741501007387 */ /* 0x0001e80000100800 */
[----:B------:R1:W-:Y:S01]  /*98a0*/  STL [R1+0x70], R20 ;  /* 0x0000701401007387 */ /* 0x0003e20000100800 */
[----:B------:R-:W-:Y:S01]  /*98b0*/  @P2 FMUL R59, R59, 0.25 ;  /* 0x3e8000003b3b2820 */ /* 0x000fe20000400000 */
[----:B0-----:R-:W-:-:S02]  /*98c0*/  FMUL R21, R29, R24 ;  /* 0x000000181d157220 */ /* 0x001fc40000400000 */
[----:B------:R-:W-:Y:S01]  /*98d0*/  STL [R1+0x64], R25 ;  /* 0x0000641901007387 */ /* 0x000fe20000100800 */
[C---:B-1----:R-:W-:Y:S01]  /*98e0*/  FMUL R20, R29.reuse, R17 ;  /* 0x000000111d147220 */ /* 0x042fe20000400000 */
[C---:B------:R-:W-:Y:S01]  /*98f0*/  FMUL R17, R29.reuse, R16 ;  /* 0x000000101d117220 */ /* 0x040fe20000400000 */
[C---:B------:R-:W-:Y:S01]  /*9900*/  FMUL R16, R29.reuse, R13 ;  /* 0x0000000d1d107220 */ /* 0x040fe20000400000 */
[C---:B------:R-:W-:Y:S01]  /*9910*/  FMUL R13, R29.reuse, R12 ;  /* 0x0000000c1d0d7220 */ /* 0x040fe20000400000 */
[----:B------:R-:W-:Y:S01]  /*9920*/  @!P3 FMUL R60, R60, 16777216 ;  /* 0x4b8000003c3cb820 */ /* 0x000fe20000400000 */
[----:B------:R-:W-:Y:S01]  /*9930*/  STL [R1+0x60], R21 ;  /* 0x0000601501007387 */ /* 0x000fe20000100800 */
[C---:B------:R-:W-:Y:S01]  /*9940*/  FMUL R12, R29.reuse, R9 ;  /* 0x000000091d0c7220 */ /* 0x040fe20000400000 */
[----:B------:R-:W-:Y:S01]  /*9950*/  @P2 FMUL R58, R58, 0.25 ;  /* 0x3e8000003a3a2820 */ /* 0x000fe20000400000 */
[----:B------:R-:W-:Y:S01]  /*9960*/  FMUL R9, R29, R8 ;  /* 0x000000081d097220 */ /* 0x000fe20000400000 */
[----:B------:R-:W-:Y:S01]  /*9970*/  STL [R1+0x54], R20 ;  /* 0x0000541401007387 */ /* 0x000fe20000100800 */
[----:B------:R-:W-:Y:S01]  /*9980*/  @P2 FMUL R57, R57, 0.25 ;  /* 0x3e80000039392820 */ /* 0x000fe20000400000 */
[----:B------:R-:W-:Y:S01]  /*9990*/  FMUL R8, R29, R5 ;  /* 0x000000051d087220 */ /* 0x000fe20000400000 */
[----:B------:R-:W-:Y:S01]  /*99a0*/  @P2 FMUL R55, R55, 0.25 ;  /* 0x3e80000037372820 */ /* 0x000fe20000400000 */
[----:B------:R-:W-:Y:S01]  /*99b0*/  STL [R1+0x50], R17 ;  /* 0x0000501101007387 */ /* 0x000fe20000100800 */
[----:B------:R-:W-:Y:S01]  /*99c0*/  @P2 FMUL R54, R54, 0.25 ;  /* 0x3e80000036362820 */ /* 0x000fe20000400000 */
[----:B------:R-:W-:Y:S01]  /*99d0*/  FMUL R5, R29, R4 ;  /* 0x000000041d057220 */ /* 0x000fe20000400000 */
[----:B------:R-:W-:Y:S01]  /*99e0*/  @!P3 FMUL R59, R59, 16777216 ;  /* 0x4b8000003b3bb820 */ /* 0x000fe20000400000 */
[----:B------:R-:W-:Y:S01]  /*99f0*/  STL [R1+0x44], R16 ;  /* 0x0000441001007387 */ /* 0x000fe20000100800 */
[----:B------:R-:W-:Y:S01]  /*9a00*/  FMUL R4, R29, R60 ;  /* 0x0000003c1d047220 */ /* 0x000fe20000400000 */
[----:B------:R-:W-:Y:S01]  /*9a10*/  @P2 FMUL R56, R56, 0.25 ;  /* 0x3e80000038382820 */ /* 0x000fe20000400000 */
[----:B------:R-:W-:Y:S01]  /*9a20*/  @!P3 FMUL R58, R58, 16777216 ;  /* 0x4b8000003a3ab820 */ /* 0x000fe20000400000 */
[----:B------:R-:W-:Y:S01]  /*9a30*/  STL [R1+0x40], R13 ;  /* 0x0000400d01007387 */ /* 0x000fe20000100800 */
[----:B------:R-:W-:Y:S01]  /*9a40*/  @P2 FMUL R53, R53, 0.25 ;  /* 0x3e80000035352820 */ /* 0x000fe20000400000 */
[----:B------:R-:W-:-:S02]  /*9a50*/  @!P3 FMUL R57, R57, 16777216 ;  /* 0x4b8000003939b820 */ /* 0x000fc40000400000 */
[----:B------:R-:W-:Y:S01]  /*9a60*/  STL [R1+0x3c], R12 ;  /* 0x00003c0c01007387 */ /* 0x000fe20000100800 */
[----:B------:R-:W-:Y:S01]  /*9a70*/  @!P3 FMUL R55, R55, 16777216 ;  /* 0x4b8000003737b820 */ /* 0x000fe20000400000 */
[----:B------:R-:W-:Y:S02]  /*9a80*/  @!P3 FMUL R54, R54, 16777216 ;  /* 0x4b8000003636b820 */ /* 0x000fe40000400000 */
[----:B------:R-:W-:Y:S01]  /*9a90*/  STL [R1+0x38], R9 ;  /* 0x0000380901007387 */ /* 0x000fe20000100800 */
[----:B------:R-:W-:-:S03]  /*9aa0*/  @!P3 FMUL R56, R56, 16777216 ;  /* 0x4b8000003838b820 */ /* 0x000fc60000400000 */
[----:B------:R0:W-:Y:S01]  /*9ab0*/  STL [R1+0x34], R8 ;  /* 0x0000340801007387 */ /* 0x0001e20000100800 */
[----:B------:R-:W-:Y:S01]  /*9ac0*/  @!P3 FMUL R53, R53, 16777216 ;  /* 0x4b8000003535b820 */ /* 0x000fe20000400000 */
[----:B------:R-:W-:Y:S02]  /*9ad0*/  @!P3 FMUL R52, R52, 16777216 ;  /* 0x4b8000003434b820 */ /* 0x000fe40000400000 */
[----:B------:R1:W-:Y:S01]  /*9ae0*/  STL [R1+0x30], R5 ;  /* 0x0000300501007387 */ /* 0x0003e20000100800 */
[----:B------:R-:W-:-:S03]  /*9af0*/  @!P3 FMUL R50, R50, 16777216 ;  /* 0x4b8000003232b820 */ /* 0x000fc60000400000 */
[----:B------:R3:W-:Y:S01]  /*9b00*/  STL [R1+0x2c], R4 ;  /* 0x00002c0401007387 */ /* 0x0007e20000100800 */
[C---:B0-----:R-:W-:Y:S01]  /*9b10*/  FMUL R8, R29.reuse, R59 ;  /* 0x0000003b1d087220 */ /* 0x041fe20000400000 */
[C---:B------:R-:W-:Y:S01]  /*9b20*/  FMUL R59, R29.reuse, R55 ;  /* 0x000000371d3b7220 */ /* 0x040fe20000400000 */
[C---:B-1----:R-:W-:Y:S01]  /*9b30*/  FMUL R5, R29.reuse, R58 ;  /* 0x0000003a1d057220 */ /* 0x042fe20000400000 */
[C---:B------:R-:W-:Y:S01]  /*9b40*/  FMUL R58, R29.reuse, R54 ;  /* 0x000000361d3a7220 */ /* 0x040fe20000400000 */
[C---:B---3--:R-:W-:Y:S01]  /*9b50*/  FMUL R4, R29.reuse, R57 ;  /* 0x000000391d047220 */ /* 0x048fe20000400000 */
[----:B------:R-:W-:Y:S01]  /*9b60*/  STL [R1+0x28], R8 ;  /* 0x0000280801007387 */ /* 0x000fe20000100800 */
[C---:B------:R-:W-:Y:S01]  /*9b70*/  FMUL R60, R29.reuse, R56 ;  /* 0x000000381d3c7220 */ /* 0x040fe20000400000 */
[C---:B------:R-:W-:Y:S01]  /*9b80*/  FMUL R57, R29.reuse, R53 ;  /* 0x000000351d397220 */ /* 0x040fe20000400000 */
[C---:B------:R-:W-:Y:S01]  /*9b90*/  FMUL R56, R29.reuse, R52 ;  /* 0x000000341d387220 */ /* 0x040fe20000400000 */
[----:B------:R0:W-:Y:S01]  /*9ba0*/  STL [R1+0x24], R5 ;  /* 0x0000240501007387 */ /* 0x0001e20000100800 */
[C---:B------:R-:W-:Y:S01]  /*9bb0*/  FMUL R54, R29.reuse, R50 ;  /* 0x000000321d367220 */ /* 0x040fe20000400000 */
[----:B------:R-:W-:-:S02]  /*9bc0*/  FMUL R50, R29, R46 ;  /* 0x0000002e1d327220 */ /* 0x000fc40000400000 */
[----:B------:R1:W-:Y:S01]  /*9bd0*/  STL [R1+0x20], R4 ;  /* 0x0000200401007387 */ /* 0x0003e20000100800 */
[----:B------:R-:W-:-:S03]  /*9be0*/  IMAD.MOV.U32 R46, RZ, RZ, R29 ;  /* 0x000000ffff2e7224 */ /* 0x000fc600078e001d */
[----:B------:R3:W-:Y:S01]  /*9bf0*/  STL.64 [R1+0x308], R58 ;  /* 0x0003083a01007387 */ /* 0x0007e20000100a00 */
[----:B------:R-:W-:Y:S01]  /*9c00*/  @!P3 FMUL R40, R40, 16777216 ;  /* 0x4b8000002828b820 */ /* 0x000fe20000400000 */
[C---:B0-----:R-:W-:Y:S01]  /*9c10*/  FMUL R5, R46.reuse, R42 ;  /* 0x0000002a2e057220 */ /* 0x041fe20000400000 */
[C---:B------:R-:W-:Y:S01]  /*9c20*/  FMUL R8, R46.reuse, R41 ;  /* 0x000000292e087220 */ /* 0x040fe20000400000 */
[C---:B-1----:R-:W-:Y:S01]  /*9c30*/  FMUL R4, R46.reuse, R43 ;  /* 0x0000002b2e047220 */ /* 0x042fe20000400000 */
[----:B---3--:R-:W3:Y:S04]  /*9c40*/  LDL.LU R58, [R1+0x5c] ;  /* 0x00005c00013a7983 */ /* 0x008ee80000300800 */
[----:B------:R-:W3:Y:S04]  /*9c50*/  LDL.LU R59, [R1+0x4c] ;  /* 0x00004c00013b7983 */ /* 0x000ee80000300800 */
[----:B------:R0:W-:Y:S01]  /*9c60*/  STL.64 [R1+0x300], R56 ;  /* 0x0003003801007387 */ /* 0x0001e20000100a00 */
[C---:B------:R-:W-:Y:S01]  /*9c70*/  FMUL R9, R46.reuse, R40 ;  /* 0x000000282e097220 */ /* 0x040fe20000400000 */
[C---:B------:R-:W-:Y:S01]  /*9c80*/  FMUL R13, R46.reuse, R36 ;  /* 0x000000242e0d7220 */ /* 0x040fe20000400000 */
[C---:B------:R-:W-:Y:S01]  /*9c90*/  FMUL R32, R46.reuse, R31 ;  /* 0x0000001f2e207220 */ /* 0x040fe20000400000 */
[----:B------:R-:W-:Y:S01]  /*9ca0*/  FMUL R17, R46, R30 ;  /* 0x0000001e2e117220 */ /* 0x000fe20000400000 */
[----:B0-----:R-:W4:Y:S04]  /*9cb0*/  LDL.LU R56, [R1+0x58] ;  /* 0x0000580001387983 */ /* 0x001f280000300800 */
[----:B------:R-:W4:Y:S04]  /*9cc0*/  LDL.LU R57, [R1+0x48] ;  /* 0x0000480001397983 */ /* 0x000f280000300800 */
[----:B------:R-:W2:Y:S04]  /*9cd0*/  LDL.LU R43, [R1+0x6c] ;  /* 0x00006c00012b7983 */ /* 0x000ea80000300800 */
[----:B------:R-:W2:Y:S04]  /*9ce0*/  LDL.LU R42, [R1+0x7c] ;  /* 0x00007c00012a7983 */ /* 0x000ea80000300800 */
[----:B------:R-:W2:Y:S04]  /*9cf0*/  LDL.LU R41, [R1+0x68] ;  /* 0x0000680001297983 */ /* 0x000ea80000300800 */
[----:B------:R-:W2:Y:S04]  /*9d00*/  LDL.LU R40, [R1+0x78] ;  /* 0x0000780001287983 */ /* 0x000ea80000300800 */
[----:B------:R-:W2:Y:S04]  /*9d10*/  LDL.LU R36, [R1+0x1c] ;  /* 0x00001c0001247983 */ /* 0x000ea80000300800 */
[----:B------:R-:W2:Y:S04]  /*9d20*/  LDL.LU R31, [R1+0x8] ;  /* 0x00000800011f7983 */ /* 0x000ea80000300800 */
[----:B------:R-:W2:Y:S01]  /*9d30*/  LDL.LU R30, [R1+0x18] ;  /* 0x00001800011e7983 */ /* 0x000ea20000300800 */
[----:B------:R-:W-:Y:S01]  /*9d40*/  @P2 FMUL R51, R51, 0.25 ;  /* 0x3e80000033332820 */ /* 0x000fe20000400000 */
[----:B------:R-:W-:-:S03]  /*9d50*/  @P2 FMUL R47, R47, 0.25 ;  /* 0x3e8000002f2f2820 */ /* 0x000fc60000400000 */
[----:B------:R-:W-:Y:S01]  /*9d60*/  @!P3 FMUL R51, R51, 16777216 ;  /* 0x4b8000003333b820 */ /* 0x000fe20000400000 */
[----:B------:R-:W-:-:S03]  /*9d70*/  @!P3 FMUL R47, R47, 16777216 ;  /* 0x4b8000002f2fb820 */ /* 0x000fc60000400000 */
[C---:B------:R-:W-:Y:S01]  /*9d80*/  FMUL R55, R29.reuse, R51 ;  /* 0x000000331d377220 */ /* 0x040fe20000400000 */
[----:B------:R-:W-:Y:S02]  /*9d90*/  FMUL R51, R29, R47 ;  /* 0x0000002f1d337220 */ /* 0x000fe40000400000 */
[----:B------:R-:W0:Y:S01]  /*9da0*/  S2R R47, SR_TID.X ;  /* 0x00000000002f7919 */ /* 0x000e220000002100 */
[----:B------:R-:W-:Y:S01]  /*9db0*/  @P2 FMUL R3, R3, 0.25 ;  /* 0x3e80000003032820 */ /* 0x000fe20000400000 */
[----:B------:R-:W-:Y:S01]  /*9dc0*/  @P2 FMUL R0, R0, 0.25 ;  /* 0x3e80000000002820 */ /* 0x000fe20000400000 */
[----:B------:R-:W-:Y:S01]  /*9dd0*/  @P2 FMUL R48, R48, 0.25 ;  /* 0x3e80000030302820 */ /* 0x000fe20000400000 */
[----:B------:R-:W-:Y:S01]  /*9de0*/  @P2 FMUL R44, R44, 0.25 ;  /* 0x3e8000002c2c2820 */ /* 0x000fe20000400000 */
[----:B------:R-:W-:Y:S01]  /*9df0*/  @P2 FMUL R49, R49, 0.25 ;  /* 0x3e80000031312820 */ /* 0x000fe20000400000 */
[----:B------:R-:W-:Y:S01]  /*9e00*/  @P2 FMUL R45, R45, 0.25 ;  /* 0x3e8000002d2d2820 */ /* 0x000fe20000400000 */
[----:B------:R-:W-:Y:S01]  /*9e10*/  @P2 FMUL R35, R35, 0.25 ;  /* 0x3e80000023232820 */ /* 0x000fe20000400000 */
[----:B------:R-:W-:Y:S01]  /*9e20*/  @!P3 FMUL R3, R3, 16777216 ;  /* 0x4b8000000303b820 */ /* 0x000fe20000400000 */
[----:B------:R-:W-:Y:S01]  /*9e30*/  @!P3 FMUL R0, R0, 16777216 ;  /* 0x4b8000000000b820 */ /* 0x000fe20000400000 */
[----:B------:R-:W-:Y:S01]  /*9e40*/  @P2 FMUL R39, R39, 0.25 ;  /* 0x3e80000027272820 */ /* 0x000fe20000400000 */
        /* <DEDUP_REMOVED lines=18> */
[----:B------:R-:W-:Y:S01]  /*9f70*/  @!P3 FMUL R49, R49, 16777216 ;  /* 0x4b8000003131b820 */ /* 0x000fe20000400000 */
[----:B------:R-:W-:Y:S01]  /*9f80*/  @!P3 FMUL R45, R45, 16777216 ;  /* 0x4b8000002d2db820 */ /* 0x000fe20000400000 */
[----:B------:R-:W-:Y:S01]  /*9f90*/  @!P3 FMUL R35, R35, 16777216 ;  /* 0x4b8000002323b820 */ /* 0x000fe20000400000 */
[C---:B------:R-:W-:Y:S01]  /*9fa0*/  FMUL R28, R46.reuse, R3 ;  /* 0x000000032e1c7220 */ /* 0x040fe20000400000 */
        /* <DEDUP_REMOVED lines=18> */
[C---:B------:R-:W-:Y:S01]  /*a0d0*/  FMUL R52, R29.reuse, R48 ;  /* 0x000000301d347220 */ /* 0x040fe20000400000 */
[----:B------:R-:W-:Y:S01]  /*a0e0*/  FMUL R53, R29, R49 ;  /* 0x000000311d357220 */ /* 0x000fe20000400000 */
[C---:B------:R-:W-:Y:S01]  /*a0f0*/  FMUL R48, R46.reuse, R44 ;  /* 0x0000002c2e307220 */ /* 0x040fe20000400000 */
[C---:B------:R-:W-:Y:S01]  /*a100*/  FMUL R49, R46.reuse, R45 ;  /* 0x0000002d2e317220 */ /* 0x040fe20000400000 */
[C---:B------:R-:W-:Y:S01]  /*a110*/  FMUL R12, R46.reuse, R35 ;  /* 0x000000232e0c7220 */ /* 0x040fe20000400000 */
[----:B------:R-:W3:Y:S01]  /*a120*/  LDL.LU R44, [R1+0x98] ;  /* 0x00009800012c7983 */ /* 0x000ee20000300800 */
[C---:B------:R-:W-:Y:S01]  /*a130*/  FMUL R39, R46.reuse, R39 ;  /* 0x000000272e277220 */ /* 0x040fe20000400000 */
        /* <DEDUP_REMOVED lines=15> */
[----:B------:R-:W-:Y:S01]  /*a230*/  FMUL R7, R46, R7 ;  /* 0x000000072e077220 */ /* 0x000fe20000400000 */
[----:B------:R-:W-:Y:S01]  /*a240*/  F2FP.BF16.F32.PACK_AB R28, R28, R0 ;  /* 0x000000001c1c723e */ /* 0x000fe200000010ff */
[----:B------:R-:W3:Y:S01]  /*a250*/  LDL.LU R45, [R1+0x88] ;  /* 0x00008800012d7983 */ /* 0x000ee20000300800 */
[----:B0-----:R-:W-:-:S03]  /*a260*/  IMAD.SHL.U32 R0, R47, 0x10, RZ ;  /* 0x000000102f007824 */ /* 0x001fc600078e00ff */
[----:B------:R-:W3:Y:S04]  /*a270*/  LDL.LU R46, [R1+0x9c] ;  /* 0x00009c00012e7983 */ /* 0x000ee80000300800 */
[----:B------:R-:W3:Y:S01]  /*a280*/  LDL.LU R47, [R1+0x8c] ;  /* 0x00008c00012f7983 */ /* 0x000ee20000300800 */
[----:B------:R-:W-:Y:S01]  /*a290*/  BAR.SYNC.DEFER_BLOCKING 0x0 ;  /* 0x0000000000007b1d */ /* 0x000fe20000010000 */
[----:B--2---:R-:W-:Y:S02]  /*a2a0*/  F2FP.BF16.F32.PACK_AB R30, R30, R31 ;  /* 0x0000001f1e1e723e */ /* 0x004fe400000010ff */
[----:B------:R-:W-:-:S03]  /*a2b0*/  F2FP.BF16.F32.PACK_AB R31, R36, R61 ;  /* 0x0000003d241f723e */ /* 0x000fc600000010ff */
[----:B------:R-:W2:Y:S01]  /*a2c0*/  LDL.LU R61, [R1+0x310] ;  /* 0x00031000013d7983 */ /* 0x000ea20000300800 */
[----:B------:R-:W-:Y:S02]  /*a2d0*/  LOP3.LUT R0, R0, 0x1ff0, RZ, 0xc0, !PT ;  /* 0x00001ff000007812 */ /* 0x000fe400078ec0ff */
[----:B----4-:R-:W-:Y:S02]  /*a2e0*/  F2FP.BF16.F32.PACK_AB R26, R56, R57 ;  /* 0x00000039381a723e */ /* 0x010fe400000010ff */
[----:B---3--:R-:W-:Y:S02]  /*a2f0*/  F2FP.BF16.F32.PACK_AB R27, R58, R59 ;  /* 0x0000003b3a1b723e */ /* 0x008fe400000010ff */
[----:B------:R-:W0:Y:S01]  /*a300*/  LDS.128 R56, [R0+UR6] ;  /* 0x0000000600387984 */ /* 0x000e220008000c00 */
[----:B------:R-:W-:Y:S01]  /*a310*/  F2FP.BF16.F32.PACK_AB R29, R29, R2 ;  /* 0x000000021d1d723e */ /* 0x000fe200000010ff */
[----:B------:R-:W-:Y:S01]  /*a320*/  BAR.SYNC.DEFER_BLOCKING 0x0 ;  /* 0x0000000000007b1d */ /* 0x000fe20000010000 */
[----:B------:R-:W-:-:S02]  /*a330*/  F2FP.BF16.F32.PACK_AB R24, R24, R7 ;  /* 0x000000071818723e */ /* 0x000fc400000010ff */
[----:B------:R-:W-:-:S03]  /*a340*/  F2FP.BF16.F32.PACK_AB R25, R25, R10 ;  /* 0x0000000a1919723e */ /* 0x000fc600000010ff */
[----:B0-----:R-:W-:Y:S04]  /*a350*/  STL.64 [R1+0x10], R56 ;  /* 0x0000103801007387 */ /* 0x001fe80000100a00 */
[----:B------:R0:W-:Y:S04]  /*a360*/  STL.64 [R1+0x18], R58 ;  /* 0x0000183a01007387 */ /* 0x0001e80000100a00 */
[----:B0-----:R-:W3:Y:S04]  /*a370*/  LDL.LU.64 R58, [R1+0x308] ;  /* 0x00030800013a7983 */ /* 0x001ee80000300a00 */
[----:B------:R-:W4:Y:S04]  /*a380*/  LDL.LU.64 R56, [R1+0x300] ;  /* 0x0003000001387983 */ /* 0x000f280000300a00 */
[----:B--2---:R-:W-:Y:S01]  /*a390*/  STSM.16.M88.4 [R61], R28 ;  /* 0x0000001c3d007844 */ /* 0x004fe20000000200 */
[----:B------:R-:W-:Y:S06]  /*a3a0*/  BAR.SYNC.DEFER_BLOCKING 0x0 ;  /* 0x0000000000007b1d */ /* 0x000fec0000010000 */
[----:B------:R-:W0:Y:S02]  /*a3b0*/  LDS.128 R28, [R0+UR6] ;  /* 0x00000006001c7984 */ /* 0x000e240008000c00 */
[----:B------:R-:W-:Y:S06]  /*a3c0*/  BAR.SYNC.DEFER_BLOCKING 0x0 ;  /* 0x0000000000007b1d */ /* 0x000fec0000010000 */
[----:B------:R1:W-:Y:S04]  /*a3d0*/  STSM.16.M88.4 [R61], R24 ;  /* 0x000000183d007844 */ /* 0x0003e80000000200 */
[----:B0-----:R0:W-:Y:S04]  /*a3e0*/  STL.64 [R1], R28 ;  /* 0x0000001c01007387 */ /* 0x0011e80000100a00 */
[----:B------:R2:W-:Y:S04]  /*a3f0*/  STL.64 [R1+0x8], R30 ;  /* 0x0000081e01007387 */ /* 0x0005e80000100a00 */
[----:B-1----:R-:W3:Y:S04]  /*a400*/  LDL.LU R27, [R1+0xb8] ;  /* 0x0000b800011b7983 */ /* 0x002ee80000300800 */
[----:B------:R-:W3:Y:S04]  /*a410*/  LDL.LU R14, [R1+0xa8] ;  /* 0x0000a800010e7983 */ /* 0x000ee80000300800 */
[----:B------:R-:W3:Y:S04]  /*a420*/  LDL.LU R25, [R1+0xbc] ;  /* 0x0000bc0001197983 */ /* 0x000ee80000300800 */
[----:B------:R-:W3:Y:S04]  /*a430*/  LDL.LU R26, [R1+0xac] ;  /* 0x0000ac00011a7983 */ /* 0x000ee80000300800 */
[----:B0-----:R-:W3:Y:S04]  /*a440*/  LDL.LU R28, [R1+0xdc] ;  /* 0x0000dc00011c7983 */ /* 0x001ee80000300800 */
[----:B------:R-:W3:Y:S04]  /*a450*/  LDL.LU R29, [R1+0xc8] ;  /* 0x0000c800011d7983 */ /* 0x000ee80000300800 */
[----:B--2---:R-:W2:Y:S04]  /*a460*/  LDL.LU R30, [R1+0xec] ;  /* 0x0000ec00011e7983 */ /* 0x004ea80000300800 */
[----:B------:R-:W2:Y:S04]  /*a470*/  LDL.LU R36, [R1+0xcc] ;  /* 0x0000cc0001247983 */ /* 0x000ea80000300800 */
[----:B------:R-:W2:Y:S04]  /*a480*/  LDL.LU R7, [R1+0x170] ;  /* 0x0001700001077983 */ /* 0x000ea80000300800 */
[----:B------:R-:W2:Y:S04]  /*a490*/  LDL.LU R6, [R1+0x168] ;  /* 0x0001680001067983 */ /* 0x000ea80000300800 */
[----:B------:R-:W3:Y:S04]  /*a4a0*/  LDL.LU R2, [R1+0x174] ;  /* 0x0001740001027983 */ /* 0x000ee80000300800 */
[----:B------:R-:W3:Y:S01]  /*a4b0*/  LDL.LU R3, [R1+0x16c] ;  /* 0x00016c0001037983 */ /* 0x000ee20000300800 */
[----:B------:R-:W-:-:S02]  /*a4c0*/  F2FP.BF16.F32.PACK_AB R21, R21, R18 ;  /* 0x000000121515723e */ /* 0x000fc400000010ff */
[----:B------:R-:W-:Y:S02]  /*a4d0*/  F2FP.BF16.F32.PACK_AB R18, R44, R45 ;  /* 0x0000002d2c12723e */ /* 0x000fe400000010ff */
[----:B------:R-:W-:Y:S01]  /*a4e0*/  F2FP.BF16.F32.PACK_AB R19, R46, R47 ;  /* 0x0000002f2e13723e */ /* 0x000fe200000010ff */
[----:B------:R-:W-:Y:S01]  /*a4f0*/  BAR.SYNC.DEFER_BLOCKING 0x0 ;  /* 0x0000000000007b1d */ /* 0x000fe20000010000 */
[----:B------:R-:W-:Y:S02]  /*a500*/  F2FP.BF16.F32.PACK_AB R20, R20, R15 ;  /* 0x0000000f1414723e */ /* 0x000fe400000010ff */
[----:B------:R-:W-:-:S03]  /*a510*/  F2FP.BF16.F32.PACK_AB R22, R40, R41 ;  /* 0x000000292816723e */ /* 0x000fc600000010ff */
[----:B------:R-:W0:Y:S01]  /*a520*/  LDS.128 R44, [R0+UR6] ;  /* 0x00000006002c7984 */ /* 0x000e220008000c00 */
[----:B------:R-:W-:Y:S01]  /*a530*/  F2FP.BF16.F32.PACK_AB R23, R42, R43 ;  /* 0x0000002b2a17723e */ /* 0x000fe200000010ff */
[----:B------:R-:W-:Y:S06]  /*a540*/  BAR.SYNC.DEFER_BLOCKING 0x0 ;  /* 0x0000000000007b1d */ /* 0x000fec0000010000 */
[----:B------:R-:W-:Y:S02]  /*a550*/  STSM.16.M88.4 [R61], R20 ;  /* 0x000000143d007844 */ /* 0x000fe40000000200 */
[----:B------:R-:W-:Y:S06]  /*a560*/  BAR.SYNC.DEFER_BLOCKING 0x0 ;  /* 0x0000000000007b1d */ /* 0x000fec0000010000 */
[----:B0-----:R-:W-:Y:S04]  /*a570*/  STL.64 [R1+0x2f0], R44 ;  /* 0x0002f02c01007387 */ /* 0x001fe80000100a00 */
[----:B------:R-:W-:Y:S04]  /*a580*/  STL.64 [R1+0x2e8], R46 ;  /* 0x0002e82e01007387 */ /* 0x000fe80000100a00 */
[----:B------:R-:W4:Y:S04]  /*a590*/  LDL.LU R31, [R1+0x188] ;  /* 0x00018800011f7983 */ /* 0x000f280000300800 */
[----:B------:R-:W4:Y:S04]  /*a5a0*/  LDL.LU R10, [R1+0x178] ;  /* 0x00017800010a7983 */ /* 0x000f280000300800 */
[----:B------:R0:W1:Y:S04]  /*a5b0*/  LDS.128 R40, [R0+UR6] ;  /* 0x0000000600287984 */ /* 0x0000680008000c00 */
[----:B0-----:R-:W4:Y:S04]  /*a5c0*/  LDL.LU R0, [R1+0x18c] ;  /* 0x00018c0001007983 */ /* 0x001f280000300800 */
[----:B------:R-:W4:Y:S04]  /*a5d0*/  LDL.LU R11, [R1+0x17c] ;  /* 0x00017c00010b7983 */ /* 0x000f280000300800 */
[----:B-1----:R-:W-:Y:S01]  /*a5e0*/  STL [R1+0x2f8], R43 ;  /* 0x0002f82b01007387 */ /* 0x002fe20000100800 */
[----:B------:R-:W-:-:S02]  /*a5f0*/  F2FP.BF16.F32.PACK_AB R16, R16, R35 ;  /* 0x000000231010723e */ /* 0x000fc400000010ff */
[----:B------:R-:W-:Y:S01]  /*a600*/  F2FP.BF16.F32.PACK_AB R17, R17, R33 ;  /* 0x000000211111723e */ /* 0x000fe200000010ff */
[----:B------:R-:W-:Y:S01]  /*a610*/  BAR.SYNC.DEFER_BLOCKING 0x0 ;  /* 0x0000000000007b1d */ /* 0x000fe20000010000 */
[----:B------:R-:W-:Y:S02]  /*a620*/  F2FP.BF16.F32.PACK_AB R4, R4, R8 ;  /* 0x000000080404723e */ /* 0x000fe400000010ff */
[----:B------:R-:W-:-:S03]  /*a630*/  F2FP.BF16.F32.PACK_AB R8, R51, R49 ;  /* 0x000000313308723e */ /* 0x000fc600000010ff */
[----:B------:R0:W-:Y:S01]  /*a640*/  STSM.16.M88.4 [R61], R16 ;  /* 0x000000103d007844 */ /* 0x0001e20000000200 */
[----:B------:R-:W-:Y:S02]  /*a650*/  F2FP.BF16.F32.PACK_AB R24, R39, R37 ;  /* 0x000000252718723e */ /* 0x000fe400000010ff */
[----:B--2---:R-:W-:Y:S02]  /*a660*/  F2FP.BF16.F32.PACK_AB R6, R7, R6 ;  /* 0x000000060706723e */ /* 0x004fe400000010ff */
[----:B---3--:R-:W-:Y:S02]  /*a670*/  F2FP.BF16.F32.PACK_AB R7, R2, R3 ;  /* 0x000000030207723e */ /* 0x008fe400000010ff */
[----:B------:R-:W2:Y:S04]  /*a680*/  LDL.LU R2, [R1+0x198] ;  /* 0x0001980001027983 */ /* 0x000ea80000300800 */
[----:B------:R-:W2:Y:S01]  /*a690*/  LDL.LU R3, [R1+0x190] ;  /* 0x0001900001037983 */ /* 0x000ea20000300800 */
[----:B------:R-:W-:-:S02]  /*a6a0*/  F2FP.BF16.F32.PACK_AB R14, R27, R14 ;  /* 0x0000000e1b0e723e */ /* 0x000fc400000010ff */
[----:B------:R-:W1:Y:S01]  /*a6b0*/  S2R R27, SR_TID.X ;  /* 0x00000000001b7919 */ /* 0x000e620000002100 */
[----:B------:R-:W-:Y:S01]  /*a6c0*/  F2FP.BF16.F32.PACK_AB R15, R25, R26 ;  /* 0x0000001a190f723e */ /* 0x000fe200000010ff */
[----:B------:R-:W3:Y:S01]  /*a6d0*/  LDL.LU R49, [R1+0x19c] ;  /* 0x00019c0001317983 */ /* 0x000ee20000300800 */
[----:B------:R-:W-:-:S03]  /*a6e0*/  F2FP.BF16.F32.PACK_AB R25, R9, R38 ;  /* 0x000000260919723e */ /* 0x000fc600000010ff */
[----:B0-----:R-:W3:Y:S04]  /*a6f0*/  LDL.LU R19, [R1+0x194] ;  /* 0x0001940001137983 */ /* 0x001ee80000300800 */
[----:B------:R-:W3:Y:S04]  /*a700*/  LDL.LU R20, [R1+0x1a8] ;  /* 0x0001a80001147983 */ /* 0x000ee80000300800 */
[----:B------:R-:W3:Y:S04]  /*a710*/  LDL.LU R21, [R1+0x1a0] ;  /* 0x0001a00001157983 */ /* 0x000ee80000300800 */
[----:B------:R-:W3:Y:S04]  /*a720*/  LDL.LU R22, [R1+0x1ac] ;  /* 0x0001ac0001167983 */ /* 0x000ee80000300800 */
[----:B------:R-:W3:Y:S01]  /*a730*/  LDL.LU R23, [R1+0x1a4] ;  /* 0x0001a40001177983 */ /* 0x000ee20000300800 */
[----:B-1----:R-:W-:Y:S01]  /*a740*/  IMAD.SHL.U32 R43, R27, 0x10, RZ ;  /* 0x000000101b2b7824 */ /* 0x002fe200078e00ff */
[----:B------:R-:W-:-:S04]  /*a750*/  F2FP.BF16.F32.PACK_AB R27, R30, R36 ;  /* 0x000000241e1b723e */ /* 0x000fc800000010ff */
[----:B------:R-:W-:Y:S01]  /*a760*/  LOP3.LUT R43, R43, 0x1ff0, RZ, 0xc0, !PT ;  /* 0x00001ff02b2b7812 */ /* 0x000fe200078ec0ff */
[----:B------:R-:W-:Y:S01]  /*a770*/  BAR.SYNC.DEFER_BLOCKING 0x0 ;  /* 0x0000000000007b1d */ /* 0x000fe20000010000 */
[----:B------:R-:W-:Y:S02]  /*a780*/  F2FP.BF16.F32.PACK_AB R12, R12, R32 ;  /* 0x000000200c0c723e */ /* 0x000fe400000010ff */
[----:B------:R-:W-:-:S03]  /*a790*/  F2FP.BF16.F32.PACK_AB R13, R13, R34 ;  /* 0x000000220d0d723e */ /* 0x000fc600000010ff */
[----:B------:R-:W-:Y:S02]  /*a7a0*/  LDS.128 R36, [R43+UR6] ;  /* 0x000000062b247984 */ /* 0x000fe40008000c00 */
[----:B------:R-:W-:Y:S06]  /*a7b0*/  BAR.SYNC.DEFER_BLOCKING 0x0 ;  /* 0x0000000000007b1d */ /* 0x000fec0000010000 */
[----:B------:R-:W-:Y:S02]  /*a7c0*/  STSM.16.M88.4 [R61], R12 ;  /* 0x0000000c3d007844 */ /* 0x000fe40000000200 */
[----:B------:R-:W-:Y:S01]  /*a7d0*/  BAR.SYNC.DEFER_BLOCKING 0x0 ;  /* 0x0000000000007b1d */ /* 0x000fe20000010000 */
[----:B------:R-:W-:-:S05]  /*a7e0*/  F2FP.BF16.F32.PACK_AB R26, R28, R29 ;  /* 0x0000001d1c1a723e */ /* 0x000fca00000010ff */
[----:B------:R-:W-:Y:S02]  /*a7f0*/  LDS.128 R32, [R43+UR6] ;  /* 0x000000062b207984 */ /* 0x000fe40008000c00 */
[----:B------:R-:W-:Y:S01]  /*a800*/  BAR.SYNC.DEFER_BLOCKING 0x0 ;  /* 0x0000000000007b1d */ /* 0x000fe20000010000 */
[----:B------:R-:W-:-:S05]  /*a810*/  F2FP.BF16.F32.PACK_AB R5, R48, R5 ;  /* 0x000000053005723e */ /* 0x000fca00000010ff */
[----:B------:R-:W3:Y:S01]  /*a820*/  LDL.LU R48, [R1+0x28] ;  /* 0x0000280001307983 */ /* 0x000ee20000300800 */
[----:B----4-:R-:W-:-:S03]  /*a830*/  F2FP.BF16.F32.PACK_AB R11, R0, R11 ;  /* 0x0000000b000b723e */ /* 0x010fc600000010ff */
[----:B------:R0:W-:Y:S04]  /*a840*/  STSM.16.M88.4 [R61], R24 ;  /* 0x000000183d007844 */ /* 0x0001e80000000200 */
[----:B0-----:R-:W4:Y:S04]  /*a850*/  LDL.LU R24, [R1+0x20] ;  /* 0x0000200001187983 */ /* 0x001f280000300800 */
[----:B------:R-:W4:Y:S04]  /*a860*/  LDL.LU R25, [R1+0x2c] ;  /* 0x00002c0001197983 */ /* 0x000f280000300800 */
[----:B------:R-:W4:Y:S04]  /*a870*/  LDL.LU R26, [R1+0x24] ;  /* 0x00002400011a7983 */ /* 0x000f280000300800 */
[----:B------:R-:W4:Y:S04]  /*a880*/  LDL.LU R27, [R1+0x1b8] ;  /* 0x0001b800011b7983 */ /* 0x000f280000300800 */
[----:B------:R-:W4:Y:S04]  /*a890*/  LDL.LU R46, [R1+0x1b0] ;  /* 0x0001b000012e7983 */ /* 0x000f280000300800 */
[----:B------:R-:W4:Y:S04]  /*a8a0*/  LDL.LU R47, [R1+0x1bc] ;  /* 0x0001bc00012f7983 */ /* 0x000f280000300800 */
[----:B------:R-:W4:Y:S04]  /*a8b0*/  LDL.LU R44, [R1+0x1b4] ;  /* 0x0001b400012c7983 */ /* 0x000f280000300800 */
[----:B------:R-:W4:Y:S04]  /*a8c0*/  LDL.LU R45, [R1+0x38] ;  /* 0x00003800012d7983 */ /* 0x000f280000300800 */
[----:B------:R-:W4:Y:S01]  /*a8d0*/  LDL.LU R0, [R1+0x30] ;  /* 0x0000300001007983 */ /* 0x000f220000300800 */
[----:B------:R-:W-:Y:S01]  /*a8e0*/  F2FP.BF16.F32.PACK_AB R10, R31, R10 ;  /* 0x0000000a1f0a723e */ /* 0x000fe200000010ff */
[----:B------:R-:W-:Y:S06]  /*a8f0*/  BAR.SYNC.DEFER_BLOCKING 0x0 ;  /* 0x0000000000007b1d */ /* 0x000fec0000010000 */
[----:B------:R-:W-:Y:S02]  /*a900*/  LDS.128 R28, [R43+UR6] ;  /* 0x000000062b1c7984 */ /* 0x000fe40008000c00 */
[----:B------:R-:W-:Y:S01]  /*a910*/  BAR.SYNC.DEFER_BLOCKING 0x0 ;  /* 0x0000000000007b1d */ /* 0x000fe20000010000 */
[----:B------:R-:W-:-:S05]  /*a920*/  F2FP.BF16.F32.PACK_AB R9, R52, R50 ;  /* 0x000000323409723e */ /* 0x000fca00000010ff */
[----:B------:R0:W-:Y:S02]  /*a930*/  STSM.16.M88.4 [R61], R4 ;  /* 0x000000043d007844 */ /* 0x0001e40000000200 */
[----:B------:R-:W-:Y:S06]  /*a940*/  BAR.SYNC.DEFER_BLOCKING 0x0 ;  /* 0x0000000000007b1d */ /* 0x000fec0000010000 */
[----:B------:R-:W-:Y:S02]  /*a950*/  LDS.128 R12, [R43+UR6] ;  /* 0x000000062b0c7984 */ /* 0x000fe40008000c00 */
[----:B------:R-:W-:Y:S01]  /*a960*/  BAR.SYNC.DEFER_BLOCKING 0x0 ;  /* 0x0000000000007b1d */ /* 0x000fe20000010000 */
[----:B--2---:R-:W-:-:S05]  /*a970*/  F2FP.BF16.F32.PACK_AB R18, R2, R3 ;  /* 0x000000030212723e */ /* 0x004fca00000010ff */
[----:B------:R-:W2:Y:S04]  /*a980*/  LDL.LU R2, [R1+0x3c] ;  /* 0x00003c0001027983 */ /* 0x000ea80000300800 */
[----:B------:R-:W2:Y:S04]  /*a990*/  LDL.LU R3, [R1+0x34] ;  /* 0x0000340001037983 */ /* 0x000ea80000300800 */
[----:B0-----:R-:W2:Y:S04]  /*a9a0*/  LDL.LU R6, [R1+0x1c8] ;  /* 0x0001c80001067983 */ /* 0x001ea80000300800 */
[----:B------:R-:W2:Y:S04]  /*a9b0*/  LDL.LU R50, [R1+0x1c0] ;  /* 0x0001c00001327983 */ /* 0x000ea80000300800 */
[----:B------:R-:W2:Y:S04]  /*a9c0*/  LDL.LU R7, [R1+0x1cc] ;  /* 0x0001cc0001077983 */ /* 0x000ea80000300800 */
[----:B------:R-:W2:Y:S04]  /*a9d0*/  LDL.LU R51, [R1+0x1c4] ;  /* 0x0001c40001337983 */ /* 0x000ea80000300800 */
[----:B------:R-:W-:Y:S01]  /*a9e0*/  STSM.16.M88.4 [R61], R8 ;  /* 0x000000083d007844 */ /* 0x000fe20000000200 */
[----:B------:R-:W-:Y:S01]  /*a9f0*/  BAR.SYNC.DEFER_BLOCKING 0x0 ;  /* 0x0000000000007b1d */ /* 0x000fe20000010000 */
[----:B------:R-:W-:-:S02]  /*aa00*/  F2FP.BF16.F32.PACK_AB R16, R55, R53 ;  /* 0x000000353710723e */ /* 0x000fc400000010ff */
[----:B------:R-:W-:Y:S02]  /*aa10*/  F2FP.BF16.F32.PACK_AB R17, R56, R54 ;  /* 0x000000363811723e */ /* 0x000fe400000010ff */
[----:B---3--:R-:W-:Y:S02]  /*aa20*/  F2FP.BF16.F32.PACK_AB R54, R20, R21 ;  /* 0x000000151436723e */ /* 0x008fe400000010ff */
[----:B------:R-:W-:Y:S02]  /*aa30*/  F2FP.BF16.F32.PACK_AB R55, R22, R23 ;  /* 0x000000171637723e */ /* 0x000fe400000010ff */
[----:B------:R-:W-:Y:S01]  /*aa40*/  LDS.128 R20, [R43+UR6] ;  /* 0x000000062b147984 */ /* 0x000fe20008000c00 */
[----:B------:R-:W-:Y:S01]  /*aa50*/  F2FP.BF16.F32.PACK_AB R19, R49, R19 ;  /* 0x000000133113723e */ /* 0x000fe200000010ff */
[----:B------:R-:W-:Y:S06]  /*aa60*/  BAR.SYNC.DEFER_BLOCKING 0x0 ;  /* 0x0000000000007b1d */ /* 0x000fec0000010000 */
[----:B------:R-:W-:Y:S02]  /*aa70*/  STSM.16.M88.4 [R61], R16 ;  /* 0x000000103d007844 */ /* 0x000fe40000000200 */
[----:B------:R-:W-:Y:S01]  /*aa80*/  BAR.SYNC.DEFER_BLOCKING 0x0 ;  /* 0x0000000000007b1d */ /* 0x000fe20000010000 */
[----:B------:R-:W-:-:S02]  /*aa90*/  F2FP.BF16.F32.PACK_AB R52, R59, R57 ;  /* 0x000000393b34723e */ /* 0x000fc400000010ff */
[----:B------:R-:W-:-:S03]  /*aaa0*/  F2FP.BF16.F32.PACK_AB R53, R60, R58 ;  /* 0x0000003a3c35723e */ /* 0x000fc600000010ff */
[----:B------:R-:W-:Y:S02]  /*aab0*/  LDS.128 R8, [R43+UR6] ;  /* 0x000000062b087984 */ /* 0x000fe40008000c00 */
[----:B------:R-:W-:Y:S06]  /*aac0*/  BAR.SYNC.DEFER_BLOCKING 0x0 ;  /* 0x0000000000007b1d */ /* 0x000fec0000010000 */
[----:B------:R0:W-:Y:S04]  /*aad0*/  STSM.16.M88.4 [R61], R52 ;  /* 0x000000343d007844 */ /* 0x0001e80000000200 */
[----:B0-----:R-:W3:Y:S04]  /*aae0*/  LDL.LU R54, [R1+0x50] ;  /* 0x0000500001367983 */ /* 0x001ee80000300800 */
[----:B------:R-:W3:Y:S04]  /*aaf0*/  LDL.LU R55, [R1+0x40] ;  /* 0x0000400001377983 */ /* 0x000ee80000300800 */
[----:B------:R-:W3:Y:S01]  /*ab00*/  LDL.LU R60, [R1+0x54] ;  /* 0x00005400013c7983 */ /* 0x000ee20000300800 */
[----:B----4-:R-:W-:-:S02]  /*ab10*/  F2FP.BF16.F32.PACK_AB R24, R48, R24 ;  /* 0x000000183018723e */ /* 0x010fc400000010ff */
[----:B------:R-:W-:Y:S02]  /*ab20*/  F2FP.BF16.F32.PACK_AB R25, R25, R26 ;  /* 0x0000001a1919723e */ /* 0x000fe400000010ff */
[----:B------:R-:W-:Y:S02]  /*ab30*/  F2FP.BF16.F32.PACK_AB R26, R27, R46 ;  /* 0x0000002e1b1a723e */ /* 0x000fe400000010ff */
[----:B------:R-:W3:Y:S01]  /*ab40*/  LDL.LU R46, [R1+0x44] ;  /* 0x00004400012e7983 */ /* 0x000ee20000300800 */
[----:B------:R-:W-:Y:S01]  /*ab50*/  F2FP.BF16.F32.PACK_AB R27, R47, R44 ;  /* 0x0000002c2f1b723e */ /* 0x000fe200000010ff */
[----:B------:R-:W-:Y:S01]  /*ab60*/  BAR.SYNC.DEFER_BLOCKING 0x0 ;  /* 0x0000000000007b1d */ /* 0x000fe20000010000 */
[----:B------:R-:W-:-:S05]  /*ab70*/  F2FP.BF16.F32.PACK_AB R48, R45, R0 ;  /* 0x000000002d30723e */ /* 0x000fca00000010ff */
[----:B------:R-:W4:Y:S04]  /*ab80*/  LDL.LU R47, [R1+0x1d8] ;  /* 0x0001d800012f7983 */ /* 0x000f280000300800 */
[----:B------:R-:W4:Y:S04]  /*ab90*/  LDL.LU R44, [R1+0x1d0] ;  /* 0x0001d000012c7983 */ /* 0x000f280000300800 */
[----:B------:R-:W3:Y:S04]  /*aba0*/  LDL.LU R45, [R1+0x1dc] ;  /* 0x0001dc00012d7983 */ /* 0x000ee80000300800 */
[----:B------:R-:W3:Y:S04]  /*abb0*/  LDL.LU R0, [R1+0x1d4] ;  /* 0x0001d40001007983 */ /* 0x000ee80000300800 */
[----:B------:R-:W3:Y:S04]  /*abc0*/  LDL.LU R56, [R1+0x60] ;  /* 0x0000600001387983 */ /* 0x000ee80000300800 */
[----:B------:R-:W3:Y:S04]  /*abd0*/  LDL.LU R57, [R1+0x64] ;  /* 0x0000640001397983 */ /* 0x000ee80000300800 */
[----:B------:R-:W4:Y:S04]  /*abe0*/  LDL.LU R58, [R1+0x1e0] ;  /* 0x0001e000013a7983 */ /* 0x000f280000300800 */
[----:B------:R-:W4:Y:S01]  /*abf0*/  LDL.LU R59, [R1+0x1e4] ;  /* 0x0001e400013b7983 */ /* 0x000f220000300800 */
[----:B--2---:R-:W-:-:S02]  /*ac00*/  F2FP.BF16.F32.PACK_AB R50, R6, R50 ;  /* 0x000000320632723e */ /* 0x004fc400000010ff */
[----:B------:R-:W-:Y:S02]  /*ac10*/  F2FP.BF16.F32.PACK_AB R51, R7, R51 ;  /* 0x000000330733723e */ /* 0x000fe400000010ff */
[----:B------:R-:W0:Y:S01]  /*ac20*/  LDS.128 R4, [R43+UR6] ;  /* 0x000000062b047984 */ /* 0x000e220008000c00 */
[----:B------:R-:W-:Y:S06]  /*ac30*/  BAR.SYNC.DEFER_BLOCKING 0x0 ;  /* 0x0000000000007b1d */ /* 0x000fec0000010000 */
[----:B------:R-:W-:Y:S02]  /*ac40*/  STSM.16.M88.4 [R61], R24 ;  /* 0x000000183d007844 */ /* 0x000fe40000000200 */
[----:B------:R-:W-:Y:S06]  /*ac50*/  BAR.SYNC.DEFER_BLOCKING 0x0 ;  /* 0x0000000000007b1d */ /* 0x000fec0000010000 */
[----:B------:R-:W1:Y:S01]  /*ac60*/  LDS.128 R16, [R43+UR6] ;  /* 0x000000062b107984 */ /* 0x000e620008000c00 */
[----:B------:R-:W-:-:S02]  /*ac70*/  F2FP.BF16.F32.PACK_AB R49, R2, R3 ;  /* 0x000000030231723e */ /* 0x000fc400000010ff */
[----:B------:R-:W2:Y:S08]  /*ac80*/  LDC.64 R2, c[0x0][0x398] ;  /* 0x0000e600ff027b82 */ /* 0x000eb00000000a00 */
[----:B------:R-:W-:Y:S06]  /*ac90*/  BAR.SYNC.DEFER_BLOCKING 0x0 ;  /* 0x0000000000007b1d */ /* 0x000fec0000010000 */
[----:B0-----:R-:W-:Y:S04]  /*aca0*/  STL [R1+0x2d8], R5 ;  /* 0x0002d80501007387 */ /* 0x001fe80000100800 */
[----:B------:R0:W-:Y:S04]  /*acb0*/  STL.64 [R1+0x2c8], R6 ;  /* 0x0002c80601007387 */ /* 0x0001e80000100a00 */
[----:B0-----:R-:W2:Y:S04]  /*acc0*/  LDL.LU R7, [R1+0x70] ;  /* 0x0000700001077983 */ /* 0x001ea80000300800 */
[----:B------:R0:W-:Y:S01]  /*acd0*/  STSM.16.M88.4 [R61], R48 ;  /* 0x000000303d007844 */ /* 0x0001e20000000200 */
[----:B------:R-:W-:Y:S06]  /*ace0*/  BAR.SYNC.DEFER_BLOCKING 0x0 ;  /* 0x0000000000007b1d */ /* 0x000fec0000010000 */
[----:B-1----:R-:W-:Y:S04]  /*acf0*/  STL.64 [R1+0x298], R16 ;  /* 0x0002981001007387 */ /* 0x002fe80000100a00 */
[----:B------:R1:W-:Y:S04]  /*ad00*/  STL.64 [R1+0x288], R18 ;  /* 0x0002881201007387 */ /* 0x0003e80000100a00 */
[----:B0-----:R-:W2:Y:S04]  /*ad10*/  LDL.LU R51, [R1+0x74] ;  /* 0x0000740001337983 */ /* 0x001ea80000300800 */
[----:B------:R-:W2:Y:S04]  /*ad20*/  LDL.LU R49, [R1+0x1e8] ;  /* 0x0001e80001317983 */ /* 0x000ea80000300800 */
[----:B------:R-:W2:Y:S01]  /*ad30*/  LDL.LU R50, [R1+0x1ec] ;  /* 0x0001ec0001327983 */ /* 0x000ea20000300800 */
[----:B------:R-:W0:Y:S01]  /*ad40*/  S2R R53, SR_TID.X ;  /* 0x0000000000357919 */ /* 0x000e220000002100 */
[----:B------:R-:W0:Y:S02]  /*ad50*/  S2R R52, SR_CTAID.X ;  /* 0x0000000000347919 */ /* 0x000e240000002500 */
[----:B------:R-:W4:Y:S04]  /*ad60*/  LDS.128 R24, [R43+UR6] ;  /* 0x000000062b187984 */ /* 0x000f280008000c00 */
[----:B-1----:R-:W2:Y:S01]  /*ad70*/  LDL.LU R18, [R1+0x94] ;  /* 0x0000940001127983 */ /* 0x002ea20000300800 */
[----:B0-----:R-:W-:-:S02]  /*ad80*/  PRMT R52, R53, 0x6540, R52 ;  /* 0x0000654035347816 */ /* 0x001fc40000000034 */
[----:B---3--:R-:W-:-:S03]  /*ad90*/  F2FP.BF16.F32.PACK_AB R53, R60, R46 ;  /* 0x0000002e3c35723e */ /* 0x008fc600000010ff */
[----:B------:R-:W-:Y:S01]  /*ada0*/  IMAD R48, R52, UR5, RZ ;  /* 0x0000000534307c24 */ /* 0x000fe2000f8e02ff */
[----:B------:R-:W-:Y:S01]  /*adb0*/  F2FP.BF16.F32.PACK_AB R52, R54, R55 ;  /* 0x000000373634723e */ /* 0x000fe200000010ff */
[----:B------:R-:W3:Y:S01]  /*adc0*/  LDL.LU R60, [R1+0x84] ;  /* 0x00008400013c7983 */ /* 0x000ee20000300800 */
[----:B----4-:R-:W-:-:S03]  /*add0*/  F2FP.BF16.F32.PACK_AB R54, R47, R44 ;  /* 0x0000002c2f36723e */ /* 0x010fc600000010ff */
[----:B------:R-:W4:Y:S01]  /*ade0*/  LDL.LU R44, [R1+0x1f4] ;  /* 0x0001f400012c7983 */ /* 0x000f220000300800 */
[----:B------:R-:W-:Y:S01]  /*adf0*/  F2FP.BF16.F32.PACK_AB R55, R45, R0 ;  /* 0x000000002d37723e */ /* 0x000fe200000010ff */
[----:B------:R-:W-:Y:S06]  /*ae00*/  BAR.SYNC.DEFER_BLOCKING 0x0 ;  /* 0x0000000000007b1d */ /* 0x000fec0000010000 */
[----:B------:R-:W4:Y:S04]  /*ae10*/  LDL.LU R45, [R1+0x1f0] ;  /* 0x0001f000012d7983 */ /* 0x000f280000300800 */
[----:B------:R-:W3:Y:S04]  /*ae20*/  LDL.LU R46, [R1+0x1fc] ;  /* 0x0001fc00012e7983 */ /* 0x000ee80000300800 */
[----:B------:R-:W3:Y:S04]  /*ae30*/  LDL.LU R47, [R1+0x1f8] ;  /* 0x0001f800012f7983 */ /* 0x000ee80000300800 */
[----:B------:R-:W-:Y:S04]  /*ae40*/  STL.64 [R1+0x270], R24 ;  /* 0x0002701801007387 */ /* 0x000fe80000100a00 */
[----:B------:R-:W-:Y:S04]  /*ae50*/  STL.64 [R1+0x268], R26 ;  /* 0x0002681a01007387 */ /* 0x000fe80000100a00 */
[----:B------:R0:W-:Y:S04]  /*ae60*/  STSM.16.M88.4 [R61], R52 ;  /* 0x000000343d007844 */ /* 0x0001e80000000200 */
[----:B0-----:R-:W3:Y:S04]  /*ae70*/  LDL.LU R54, [R1+0x90] ;  /* 0x0000900001367983 */ /* 0x001ee80000300800 */
[----:B------:R-:W3:Y:S01]  /*ae80*/  LDL.LU R55, [R1+0x80] ;  /* 0x0000800001377983 */ /* 0x000ee20000300800 */
[----:B------:R-:W-:Y:S01]  /*ae90*/  UIMAD UR4, UR7, UR4, URZ ;  /* 0x00000004070472a4 */ /* 0x000fe2000f8e02ff */
[----:B------:R-:W-:-:S03]  /*aea0*/  IMAD.SHL.U32 R0, R48, 0x2, RZ ;  /* 0x0000000230007824 */ /* 0x000fc600078e00ff */
[----:B------:R-:W-:-:S06]  /*aeb0*/  USHF.L.U32 UR5, UR4, 0x1, URZ ;  /* 0x0000000104057899 */ /* 0x000fcc00080006ff */
[----:B--2---:R-:W-:Y:S01]  /*aec0*/  IADD3 R0, P2, P3, R0, UR5, R2 ;  /* 0x0000000500007c10 */ /* 0x004fe2000fb5e002 */
[----:B------:R-:W-:Y:S01]  /*aed0*/  IMAD.HI R2, R48, 0x2, RZ ;  /* 0x0000000230027827 */ /* 0x000fe200078e02ff */
[----:B------:R-:W0:Y:S01]  /*aee0*/  S2R R43, SR_TID.X ;  /* 0x00000000002b7919 */ /* 0x000e220000002100 */
[----:B------:R-:W-:-:S06]  /*aef0*/  UIMAD.WIDE UR4, UR4, 0x2, URZ ;  /* 0x00000002040478a5 */ /* 0x000fcc000f8e02ff */
[----:B------:R-:W-:Y:S02]  /*af00*/  IADD3.X R2, PT, PT, R2, UR5, R3, P2, P3 ;  /* 0x0000000502027c10 */ /* 0x000fe400097e6403 */
[----:B0-----:R-:W-:-:S03]  /*af10*/  SHF.R.U32.HI R43, RZ, 0x8, R43 ;  /* 0x00000008ff2b7819 */ /* 0x001fc6000001162b */
[----:B------:R-:W0:Y:S01]  /*af20*/  LDCU UR4, c[0x0][0x3ec] ;  /* 0x00007d80ff0477ac */ /* 0x000e220008000800 */
[----:B------:R-:W-:Y:S02]  /*af30*/  SGXT.U32 R43, R43, 0x1 ;  /* 0x000000012b2b781a */ /* 0x000fe40000000000 */
[----:B------:R-:W-:Y:S02]  /*af40*/  F2FP.BF16.F32.PACK_AB R57, R51, R57 ;  /* 0x000000393339723e */ /* 0x000fe400000010ff */
[----:B------:R-:W1:Y:S01]  /*af50*/  S2R R51, SR_TID.X ;  /* 0x0000000000337919 */ /* 0x000e620000002100 */
[----:B------:R-:W-:Y:S02]  /*af60*/  F2FP.BF16.F32.PACK_AB R58, R49, R58 ;  /* 0x0000003a313a723e */ /* 0x000fe400000010ff */
[----:B------:R-:W-:Y:S02]  /*af70*/  F2FP.BF16.F32.PACK_AB R59, R50, R59 ;  /* 0x0000003b323b723e */ /* 0x000fe400000010ff */
[----:B-1----:R-:W-:-:S04]  /*af80*/  SHF.L.U32 R26, R51, 0x4, RZ ;  /* 0x00000004331a7819 */ /* 0x002fc800000006ff */
[----:B------:R-:W-:Y:S01]  /*af90*/  LOP3.LUT R26, R26, 0x1ff0, RZ, 0xc0, !PT ;  /* 0x00001ff01a1a7812 */ /* 0x000fe200078ec0ff */
[----:B------:R-:W-:Y:S01]  /*afa0*/  BAR.SYNC.DEFER_BLOCKING 0x0 ;  /* 0x0000000000007b1d */ /* 0x000fe20000010000 */
[----:B------:R-:W-:-:S07]  /*afb0*/  F2FP.BF16.F32.PACK_AB R56, R7, R56 ;  /* 0x000000380738723e */ /* 0x000fce00000010ff */
[----:B------:R-:W1:Y:S01]  /*afc0*/  LDC R7, c[0x0][0x3e8] ;  /* 0x0000fa00ff077b82 */ /* 0x000e620000000800 */
[----:B------:R-:W2:Y:S07]  /*afd0*/  LDS.128 R48, [R26+UR6] ;  /* 0x000000061a307984 */ /* 0x000eae0008000c00 */
[----:B------:R-:W-:Y:S06]  /*afe0*/  BAR.SYNC.DEFER_BLOCKING 0x0 ;  /* 0x0000000000007b1d */ /* 0x000fec0000010000 */
[----:B------:R-:W-:Y:S02]  /*aff0*/  STSM.16.M88.4 [R61], R56 ;  /* 0x000000383d007844 */ /* 0x000fe40000000200 */
[----:B------:R-:W-:Y:S06]  /*b000*/  BAR.SYNC.DEFER_BLOCKING 0x0 ;  /* 0x0000000000007b1d */ /* 0x000fec0000010000 */
[----:B------:R-:W0:Y:S01]  /*b010*/  LDS.128 R56, [R26+UR6] ;  /* 0x000000061a387984 */ /* 0x000e220008000c00 */
[----:B-1----:R-:W-:-:S03]  /*b020*/  IMAD R43, R43, R7, RZ ;  /* 0x000000072b2b7224 */ /* 0x002fc600078e02ff */
[----:B--2---:R-:W-:Y:S01]  /*b030*/  STL.64 [R1+0x260], R48 ;  /* 0x0002603001007387 */ /* 0x004fe20000100a00 */
[----:B---3--:R-:W-:Y:S02]  /*b040*/  F2FP.BF16.F32.PACK_AB R52, R54, R55 ;  /* 0x000000373634723e */ /* 0x008fe400000010ff */
[----:B----4-:R-:W-:Y:S02]  /*b050*/  F2FP.BF16.F32.PACK_AB R54, R44, R45 ;  /* 0x0000002d2c36723e */ /* 0x010fe400000010ff */
[----:B------:R-:W-:Y:S01]  /*b060*/  LEA R44, P2, R43, R0, 0x1 ;  /* 0x000000002b2c7211 */ /* 0x000fe200078408ff */
[----:B------:R-:W-:Y:S01]  /*b070*/  STL.64 [R1+0x258], R50 ;  /* 0x0002583201007387 */ /* 0x000fe20000100a00 */
[----:B------:R-:W-:Y:S02]  /*b080*/  IMAD R3, R7, 0x2, R43 ;  /* 0x0000000207037824 */ /* 0x000fe400078e022b */
[----:B------:R-:W-:Y:S02]  /*b090*/  LEA.HI.X.SX32 R45, R43, R2, 0x1, P2 ;  /* 0x000000022b2d7211 */ /* 0x000fe400010f0eff */
[----:B------:R-:W2:Y:S04]  /*b0a0*/  LDL.LU R43, [R1+0x2f8] ;  /* 0x0002f800012b7983 */ /* 0x000ea80000300800 */
[----:B0-----:R0:W-:Y:S04]  /*b0b0*/  STL.64 [R1+0x250], R56 ;  /* 0x0002503801007387 */ /* 0x0011e80000100a00 */
[----:B0-----:R-:W3:Y:S04]  /*b0c0*/  LDL.LU R56, [R1+0x18] ;  /* 0x0000180001387983 */ /* 0x001ee80000300800 */
[----:B------:R-:W4:Y:S04]  /*b0d0*/  LDL.LU R57, [R1+0x1c] ;  /* 0x00001c0001397983 */ /* 0x000f280000300800 */
[----:B------:R0:W-:Y:S04]  /*b0e0*/  STL.64 [R1+0x248], R58 ;  /* 0x0002483a01007387 */ /* 0x0001e80000100a00 */
[----:B0-----:R-:W2:Y:S04]  /*b0f0*/  LDL.LU R58, [R1+0x10] ;  /* 0x00001000013a7983 */ /* 0x001ea80000300800 */
[----:B------:R-:W3:Y:S01]  /*b100*/  LDL.LU R59, [R1+0x14] ;  /* 0x00001400013b7983 */ /* 0x000ee20000300800 */
[----:B------:R-:W-:Y:S01]  /*b110*/  BAR.SYNC.DEFER_BLOCKING 0x0 ;  /* 0x0000000000007b1d */ /* 0x000fe20000010000 */
[----:B------:R-:W-:-:S02]  /*b120*/  F2FP.BF16.F32.PACK_AB R53, R18, R60 ;  /* 0x0000003c1235723e */ /* 0x000fc400000010ff */
[----:B------:R-:W-:Y:S01]  /*b130*/  F2FP.BF16.F32.PACK_AB R55, R46, R47 ;  /* 0x0000002f2e37723e */ /* 0x000fe200000010ff */
[----:B------:R-:W-:Y:S01]  /*b140*/  IMAD R18, R7, 0x2, R3 ;  /* 0x0000000207127824 */ /* 0x000fe200078e0203 */
[----:B------:R-:W-:-:S03]  /*b150*/  LEA R60, P3, R3, R0, 0x1 ;  /* 0x00000000033c7211 */ /* 0x000fc600078608ff */
[----:B------:R0:W-:Y:S01]  /*b160*/  STSM.16.M88.4 [R61], R52 ;  /* 0x000000343d007844 */ /* 0x0001e20000000200 */
[----:B------:R-:W-:Y:S01]  /*b170*/  BAR.SYNC.DEFER_BLOCKING 0x0 ;  /* 0x0000000000007b1d */ /* 0x000fe20000010000 */
[----:B------:R-:W-:-:S04]  /*b180*/  LEA R46, P5, R18, R0, 0x1 ;  /* 0x00000000122e7211 */ /* 0x000fc800078a08ff */
[-C--:B------:R-:W-:Y:S02]  /*b190*/  LEA.HI.X.SX32 R47, R18, R2.reuse, 0x1, P5 ;  /* 0x00000002122f7211 */ /* 0x080fe400028f0eff */
[----:B0-----:R-:W-:Y:S01]  /*b1a0*/  LEA.HI.X.SX32 R61, R3, R2, 0x1, P3 ;  /* 0x00000002033d7211 */ /* 0x001fe200018f0eff */
[----:B------:R-:W-:-:S04]  /*b1b0*/  IMAD R52, R7, 0x2, R18 ;  /* 0x0000000207347824 */ /* 0x000fc800078e0212 */
[----:B------:R-:W-:Y:S01]  /*b1c0*/  IMAD R3, R7, 0x2, R52 ;  /* 0x0000000207037824 */ /* 0x000fe200078e0234 */
[----:B--2---:R0:W-:Y:S04]  /*b1d0*/  STG.E.U16 desc[UR8][R44.64], R58 ;  /* 0x0000003a2c007986 */ /* 0x0041e8000c101508 */
[----:B---3--:R-:W-:Y:S04]  /*b1e0*/  STG.E.U16 desc[UR8][R60.64], R59 ;  /* 0x0000003b3c007986 */ /* 0x008fe8000c101508 */
[----:B------:R1:W-:Y:S04]  /*b1f0*/  STG.E.U16 desc[UR8][R46.64], R56 ;  /* 0x000000382e007986 */ /* 0x0003e8000c101508 */
[----:B0-----:R-:W2:Y:S04]  /*b200*/  LDL.LU.64 R44, [R1+0x2f0] ;  /* 0x0002f000012c7983 */ /* 0x001ea80000300a00 */
[----:B-1----:R-:W3:Y:S04]  /*b210*/  LDL.LU.64 R46, [R1+0x2e8] ;  /* 0x0002e800012e7983 */ /* 0x002ee80000300a00 */
[----:B------:R-:W2:Y:S01]  /*b220*/  LDL.LU R49, [R1] ;  /* 0x0000000001317983 */ /* 0x000ea20000300800 */
[----:B------:R-:W-:-:S03]  /*b230*/  LEA R60, P2, R52, R0, 0x1 ;  /* 0x00000000343c7211 */ /* 0x000fc600078408ff */
[----:B------:R-:W3:Y:S04]  /*b240*/  LDL.LU R26, [R1+0x4] ;  /* 0x00000400011a7983 */ /* 0x000ee80000300800 */
[----:B------:R-:W3:Y:S01]  /*b250*/  LDL.LU R18, [R1+0x8] ;  /* 0x0000080001127983 */ /* 0x000ee20000300800 */
[----:B------:R-:W-:Y:S02]  /*b260*/  LEA.HI.X.SX32 R61, R52, R2, 0x1, P2 ;  /* 0x00000002343d7211 */ /* 0x000fe400010f0eff */
[C---:B------:R-:W-:Y:S02]  /*b270*/  LEA R54, P2, R3.reuse, R0, 0x1 ;  /* 0x0000000003367211 */ /* 0x040fe400078408ff */
[----:B------:R-:W-:Y:S02]  /*b280*/  PRMT R27, R58, 0x7632, R27 ;  /* 0x000076323a1b7816 */ /* 0x000fe4000000001b */
[----:B------:R-:W-:Y:S01]  /*b290*/  LEA.HI.X.SX32 R55, R3, R2, 0x1, P2 ;  /* 0x0000000203377211 */ /* 0x000fe200010f0eff */
[----:B----4-:R-:W-:Y:S04]  /*b2a0*/  STG.E.U16 desc[UR8][R60.64], R57 ;  /* 0x000000393c007986 */ /* 0x010fe8000c101508 */
[----:B------:R0:W-:Y:S04]  /*b2b0*/  STG.E.U16 desc[UR8][R54.64], R27 ;  /* 0x0000001b36007986 */ /* 0x0001e8000c101508 */
[----:B0-----:R-:W4:Y:S01]  /*b2c0*/  LDL.LU R27, [R1+0xc] ;  /* 0x00000c00011b7983 */ /* 0x001f220000300800 */
[----:B------:R-:W-:Y:S01]  /*b2d0*/  IMAD R53, R7, 0x2, R3 ;  /* 0x0000000207357824 */ /* 0x000fe200078e0203 */
[----:B------:R-:W-:-:S04]  /*b2e0*/  PRMT R50, R56, 0x7632, R50 ;  /* 0x0000763238327816 */ /* 0x000fc80000000032 */
[----:B------:R-:W-:Y:S02]  /*b2f0*/  LEA R52, P2, R53, R0, 0x1 ;  /* 0x0000000035347211 */ /* 0x000fe400078408ff */
[----:B------:R-:W-:Y:S02]  /*b300*/  LEA R3, R7, R53, 0x1 ;  /* 0x0000003507037211 */ /* 0x000fe400078e08ff */
[----:B------:R-:W-:Y:S02]  /*b310*/  LEA.HI.X.SX32 R53, R53, R2, 0x1, P2 ;  /* 0x0000000235357211 */ /* 0x000fe400010f0eff */
[----:B------:R-:W-:Y:S01]  /*b320*/  LEA R56, P2, R3, R0, 0x1 ;  /* 0x0000000003387211 */ /* 0x000fe200078408ff */
[----:B------:R-:W-:Y:S01]  /*b330*/  IMAD R61, R7, 0x2, R3 ;  /* 0x00000002073d7824 */ /* 0x000fe200078e0203 */
[----:B------:R-:W-:Y:S02]  /*b340*/  PRMT R51, R59, 0x7632, R51 ;  /* 0x000076323b337816 */ /* 0x000fe40000000033 */
[----:B------:R-:W-:-:S02]  /*b350*/  PRMT R48, R57, 0x7632, R48 ;  /* 0x0000763239307816 */ /* 0x000fc40000000030 */
[----:B------:R-:W-:Y:S01]  /*b360*/  LEA.HI.X.SX32 R57, R3, R2, 0x1, P2 ;  /* 0x0000000203397211 */ /* 0x000fe200010f0eff */
[C---:B------:R-:W-:Y:S01]  /*b370*/  IMAD R3, R7.reuse, 0x2, R61 ;  /* 0x0000000207037824 */ /* 0x040fe200078e023d */
[----:B------:R0:W-:Y:S03]  /*b380*/  STG.E.U16 desc[UR8][R52.64], R51 ;  /* 0x0000003334007986 */ /* 0x0001e6000c101508 */
[----:B------:R-:W-:Y:S01]  /*b390*/  IMAD R55, R7, 0x2, R3 ;  /* 0x0000000207377824 */ /* 0x000fe200078e0203 */
[-C--:B------:R-:W-:Y:S02]  /*b3a0*/  LEA R60, P3, R3, R0.reuse, 0x1 ;  /* 0x00000000033c7211 */ /* 0x080fe400078608ff */
[----:B0-----:R-:W-:-:S04]  /*b3b0*/  LEA R52, P2, R61, R0, 0x1 ;  /* 0x000000003d347211 */ /* 0x001fc800078408ff */
[-C--:B------:R-:W-:Y:S02]  /*b3c0*/  LEA.HI.X.SX32 R53, R61, R2.reuse, 0x1, P2 ;  /* 0x000000023d357211 */ /* 0x080fe400010f0eff */
[----:B------:R-:W-:Y:S01]  /*b3d0*/  LEA.HI.X.SX32 R61, R3, R2, 0x1, P3 ;  /* 0x00000002033d7211 */ /* 0x000fe200018f0eff */
[----:B------:R-:W-:Y:S01]  /*b3e0*/  IMAD R3, R7, 0x2, R55 ;  /* 0x0000000207037824 */ /* 0x000fe200078e0237 */
[----:B------:R-:W-:Y:S01]  /*b3f0*/  STG.E.U16 desc[UR8][R56.64], R50 ;  /* 0x0000003238007986 */ /* 0x000fe2000c101508 */
[----:B------:R-:W-:-:S03]  /*b400*/  LEA R54, P2, R55, R0, 0x1 ;  /* 0x0000000037367211 */ /* 0x000fc600078408ff */
[----:B------:R0:W-:Y:S01]  /*b410*/  STG.E.U16 desc[UR8][R52.64], R48 ;  /* 0x0000003034007986 */ /* 0x0001e2000c101508 */
[----:B------:R-:W-:Y:S02]  /*b420*/  LEA.HI.X.SX32 R55, R55, R2, 0x1, P2 ;  /* 0x0000000237377211 */ /* 0x000fe400010f0eff */
[----:B0-----:R-:W-:Y:S01]  /*b430*/  LEA R52, P3, R3, R0, 0x1 ;  /* 0x0000000003347211 */ /* 0x001fe200078608ff */
[----:B------:R-:W-:-:S03]  /*b440*/  IMAD R48, R7, 0x2, R3 ;  /* 0x0000000207307824 */ /* 0x000fc600078e0203 */
[----:B------:R-:W-:Y:S01]  /*b450*/  LEA.HI.X.SX32 R53, R3, R2, 0x1, P3 ;  /* 0x0000000203357211 */ /* 0x000fe200018f0eff */
[----:B--2---:R-:W-:Y:S04]  /*b460*/  STG.E.U16 desc[UR8][R60.64], R49 ;  /* 0x000000313c007986 */ /* 0x004fe8000c101508 */
[----:B---3--:R0:W-:Y:S04]  /*b470*/  STG.E.U16 desc[UR8][R54.64], R26 ;  /* 0x0000001a36007986 */ /* 0x0081e8000c101508 */
[----:B------:R1:W-:Y:S01]  /*b480*/  STG.E.U16 desc[UR8][R52.64], R18 ;  /* 0x0000001234007986 */ /* 0x0003e2000c101508 */
[----:B0-----:R-:W-:-:S02]  /*b490*/  LEA R54, P2, R48, R0, 0x1 ;  /* 0x0000000030367211 */ /* 0x001fc400078408ff */
[C---:B-1----:R-:W-:Y:S02]  /*b4a0*/  LEA R52, R7.reuse, R48, 0x1 ;  /* 0x0000003007347211 */ /* 0x042fe400078e08ff */
[----:B------:R-:W-:Y:S02]  /*b4b0*/  LEA.HI.X.SX32 R55, R48, R2, 0x1, P2 ;  /* 0x0000000230377211 */ /* 0x000fe400010f0eff */
[----:B------:R-:W-:Y:S01]  /*b4c0*/  LEA R60, P2, R52, R0, 0x1 ;  /* 0x00000000343c7211 */ /* 0x000fe200078408ff */
[C---:B------:R-:W-:Y:S01]  /*b4d0*/  IMAD R3, R7.reuse, 0x2, R52 ;  /* 0x0000000207037824 */ /* 0x040fe200078e0234 */
[----:B------:R-:W-:Y:S02]  /*b4e0*/  PRMT R24, R18, 0x7632, R24 ;  /* 0x0000763212187816 */ /* 0x000fe40000000018 */
[----:B------:R-:W-:Y:S01]  /*b4f0*/  LEA.HI.X.SX32 R61, R52, R2, 0x1, P2 ;  /* 0x00000002343d7211 */ /* 0x000fe200010f0eff */
[----:B------:R-:W-:Y:S01]  /*b500*/  IMAD R18, R7, 0x2, R3 ;  /* 0x0000000207127824 */ /* 0x000fe200078e0203 */
[----:B------:R-:W-:-:S02]  /*b510*/  LEA R52, P2, R3, R0, 0x1 ;  /* 0x0000000003347211 */ /* 0x000fc400078408ff */
[----:B------:R-:W-:Y:S02]  /*b520*/  PRMT R19, R49, 0x7632, R19 ;  /* 0x0000763231137816 */ /* 0x000fe40000000013 */
[----:B------:R-:W-:Y:S01]  /*b530*/  LEA.HI.X.SX32 R53, R3, R2, 0x1, P2 ;  /* 0x0000000203357211 */ /* 0x000fe200010f0eff */
[----:B------:R-:W-:Y:S01]  /*b540*/  IMAD R3, R7, 0x2, R18 ;  /* 0x0000000207037824 */ /* 0x000fe200078e0212 */
[----:B----4-:R0:W-:Y:S01]  /*b550*/  STG.E.U16 desc[UR8][R54.64], R27 ;  /* 0x0000001b36007986 */ /* 0x0101e2000c101508 */
[----:B------:R-:W-:-:S03]  /*b560*/  PRMT R25, R26, 0x7632, R25 ;  /* 0x000076321a197816 */ /* 0x000fc60000000019 */
[----:B------:R1:W-:Y:S01]  /*b570*/  STG.E.U16 desc[UR8][R60.64], R19 ;  /* 0x000000133c007986 */ /* 0x0003e2000c101508 */
[----:B0-----:R-:W-:-:S03]  /*b580*/  LEA R54, P2, R18, R0, 0x1 ;  /* 0x0000000012367211 */ /* 0x001fc600078408ff */
[----:B------:R0:W-:Y:S01]  /*b590*/  STG.E.U16 desc[UR8][R52.64], R25 ;  /* 0x0000001934007986 */ /* 0x0001e2000c101508 */
[----:B-1----:R-:W-:Y:S01]  /*b5a0*/  IMAD R61, R7, 0x2, R3 ;  /* 0x00000002073d7824 */ /* 0x002fe200078e0203 */
[----:B------:R-:W-:Y:S02]  /*b5b0*/  LEA.HI.X.SX32 R55, R18, R2, 0x1, P2 ;  /* 0x0000000212377211 */ /* 0x000fe400010f0eff */
[----:B------:R-:W-:Y:S01]  /*b5c0*/  LEA R18, P2, R3, R0, 0x1 ;  /* 0x0000000003127211 */ /* 0x000fe200078408ff */
[----:B0-----:R-:W-:-:S03]  /*b5d0*/  IMAD R53, R7, 0x2, R61 ;  /* 0x0000000207357824 */ /* 0x001fc600078e023d */
[----:B------:R-:W-:Y:S02]  /*b5e0*/  LEA.HI.X.SX32 R19, R3, R2, 0x1, P2 ;  /* 0x0000000203137211 */ /* 0x000fe400010f0eff */
[----:B------:R-:W-:Y:S02]  /*b5f0*/  LEA R60, P2, R61, R0, 0x1 ;  /* 0x000000003d3c7211 */ /* 0x000fe400078408ff */
[----:B------:R-:W-:Y:S01]  /*b600*/  LEA R3, R7, R53, 0x1 ;  /* 0x0000003507037211 */ /* 0x000fe200078e08ff */
[----:B------:R0:W-:Y:S01]  /*b610*/  STG.E.U16 desc[UR8][R54.64], R24 ;  /* 0x0000001836007986 */ /* 0x0001e2000c101508 */
[----:B------:R-:W-:Y:S02]  /*b620*/  LEA.HI.X.SX32 R61, R61, R2, 0x1, P2 ;  /* 0x000000023d3d7211 */ /* 0x000fe400010f0eff */
[----:B------:R-:W-:Y:S02]  /*b630*/  PRMT R17, R27, 0x7632, R17 ;  /* 0x000076321b117816 */ /* 0x000fe40000000011 */
[----:B------:R-:W-:-:S02]  /*b640*/  LEA R52, P3, R53, R0, 0x1 ;  /* 0x0000000035347211 */ /* 0x000fc400078608ff */
[----:B0-----:R-:W-:Y:S01]  /*b650*/  LEA R54, P2, R3, R0, 0x1 ;  /* 0x0000000003367211 */ /* 0x001fe200078408ff */
[----:B------:R-:W-:Y:S01]  /*b660*/  STG.E.U16 desc[UR8][R18.64], R17 ;  /* 0x0000001112007986 */ /* 0x000fe2000c101508 */
[-C--:B------:R-:W-:Y:S02]  /*b670*/  LEA.HI.X.SX32 R53, R53, R2.reuse, 0x1, P3 ;  /* 0x0000000235357211 */ /* 0x080fe400018f0eff */
[----:B------:R-:W-:Y:S01]  /*b680*/  LEA.HI.X.SX32 R55, R3, R2, 0x1, P2 ;  /* 0x0000000203377211 */ /* 0x000fe200010f0eff */
[C---:B------:R-:W-:Y:S01]  /*b690*/  IMAD R3, R7.reuse, 0x2, R3 ;  /* 0x0000000207037824 */ /* 0x040fe200078e0203 */
[----:B------:R0:W-:Y:S04]  /*b6a0*/  STG.E.U16 desc[UR8][R60.64], R44 ;  /* 0x0000002c3c007986 */ /* 0x0001e8000c101508 */
[----:B------:R1:W-:Y:S04]  /*b6b0*/  STG.E.U16 desc[UR8][R52.64], R45 ;  /* 0x0000002d34007986 */ /* 0x0003e8000c101508 */
[----:B------:R2:W-:Y:S01]  /*b6c0*/  STG.E.U16 desc[UR8][R54.64], R46 ;  /* 0x0000002e36007986 */ /* 0x0005e2000c101508 */
[----:B0-----:R-:W-:Y:S01]  /*b6d0*/  IMAD R60, R7, 0x2, R3 ;  /* 0x00000002073c7824 */ /* 0x001fe200078e0203 */
[----:B-1----:R-:W-:-:S03]  /*b6e0*/  LEA R52, P2, R3, R0, 0x1 ;  /* 0x0000000003347211 */ /* 0x002fc600078408ff */
[----:B--2---:R-:W-:Y:S01]  /*b6f0*/  IMAD R55, R7, 0x2, R60 ;  /* 0x0000000207377824 */ /* 0x004fe200078e023c */
[----:B------:R-:W-:Y:S02]  /*b700*/  LEA.HI.X.SX32 R53, R3, R2, 0x1, P2 ;  /* 0x0000000203357211 */ /* 0x000fe400010f0eff */
[----:B------:R-:W-:Y:S02]  /*b710*/  PRMT R54, R44, 0x7632, R54 ;  /* 0x000076322c367816 */ /* 0x000fe40000000036 */
[----:B------:R-:W-:Y:S01]  /*b720*/  PRMT R16, R46, 0x7632, R16 ;  /* 0x000076322e107816 */ /* 0x000fe20000000010 */
[----:B------:R-:W-:Y:S01]  /*b730*/  IMAD R3, R7, 0x2, R55 ;  /* 0x0000000207037824 */ /* 0x000fe200078e0237 */
[-C--:B------:R-:W-:Y:S02]  /*b740*/  LEA R44, P3, R60, R0.reuse, 0x1 ;  /* 0x000000003c2c7211 */ /* 0x080fe400078608ff */
[----:B------:R-:W-:Y:S01]  /*b750*/  LEA R46, P2, R55, R0, 0x1 ;  /* 0x00000000372e7211 */ /* 0x000fe200078408ff */
[----:B------:R0:W-:Y:S01]  /*b760*/  STG.E.U16 desc[UR8][R52.64], R47 ;  /* 0x0000002f34007986 */ /* 0x0001e2000c101508 */
[----:B------:R-:W-:-:S02]  /*b770*/  PRMT R61, R45, 0x7632, R61 ;  /* 0x000076322d3d7816 */ /* 0x000fc4000000003d */
[----:B------:R-:W-:Y:S02]  /*b780*/  PRMT R6, R47, 0x7632, R6 ;  /* 0x000076322f067816 */ /* 0x000fe40000000006 */
[-C--:B------:R-:W-:Y:S02]  /*b790*/  LEA.HI.X.SX32 R45, R60, R2.reuse, 0x1, P3 ;  /* 0x000000023c2d7211 */ /* 0x080fe400018f0eff */
[----:B0-----:R-:W-:Y:S01]  /*b7a0*/  LEA.HI.X.SX32 R47, R55, R2, 0x1, P2 ;  /* 0x00000002372f7211 */ /* 0x001fe200010f0eff */
[----:B------:R-:W-:Y:S01]  /*b7b0*/  IMAD R55, R7, 0x2, R3 ;  /* 0x0000000207377824 */ /* 0x000fe200078e0203 */
[C---:B------:R-:W-:Y:S01]  /*b7c0*/  LEA R52, P2, R3.reuse, R0, 0x1 ;  /* 0x0000000003347211 */ /* 0x040fe200078408ff */
[----:B------:R0:W-:Y:S03]  /*b7d0*/  STG.E.U16 desc[UR8][R44.64], R54 ;  /* 0x000000362c007986 */ /* 0x0001e6000c101508 */
[----:B------:R-:W-:Y:S01]  /*b7e0*/  LEA.HI.X.SX32 R53, R3, R2, 0x1, P2 ;  /* 0x0000000203357211 */ /* 0x000fe200010f0eff */
[----:B------:R1:W-:Y:S01]  /*b7f0*/  STG.E.U16 desc[UR8][R46.64], R61 ;  /* 0x0000003d2e007986 */ /* 0x0003e2000c101508 */
[----:B0-----:R-:W-:-:S02]  /*b800*/  LEA R54, R7, R55, 0x1 ;  /* 0x0000003707367211 */ /* 0x001fc400078e08ff */
[----:B------:R-:W-:-:S03]  /*b810*/  LEA R44, P2, R55, R0, 0x1 ;  /* 0x00000000372c7211 */ /* 0x000fc600078408ff */
[----:B------:R-:W-:Y:S01]  /*b820*/  IMAD R3, R7, 0x2, R54 ;  /* 0x0000000207037824 */ /* 0x000fe200078e0236 */
[----:B------:R-:W-:Y:S02]  /*b830*/  LEA.HI.X.SX32 R45, R55, R2, 0x1, P2 ;  /* 0x00000002372d7211 */ /* 0x000fe400010f0eff */
[C---:B-1----:R-:W-:Y:S01]  /*b840*/  LEA R46, P2, R54.reuse, R0, 0x1 ;  /* 0x00000000362e7211 */ /* 0x042fe200078408ff */
[----:B------:R-:W-:Y:S01]  /*b850*/  IMAD R60, R7, 0x2, R3 ;  /* 0x00000002073c7824 */ /* 0x000fe200078e0203 */
[----:B------:R0:W-:Y:S02]  /*b860*/  STG.E.U16 desc[UR8][R52.64], R16 ;  /* 0x0000001034007986 */ /* 0x0001e4000c101508 */
[----:B------:R-:W-:Y:S02]  /*b870*/  LEA.HI.X.SX32 R47, R54, R2, 0x1, P2 ;  /* 0x00000002362f7211 */ /* 0x000fe400010f0eff */
[-C--:B------:R-:W-:Y:S01]  /*b880*/  LEA R54, P2, R60, R0.reuse, 0x1 ;  /* 0x000000003c367211 */ /* 0x080fe200078408ff */
[----:B------:R1:W-:Y:S01]  /*b890*/  STG.E.U16 desc[UR8][R44.64], R6 ;  /* 0x000000062c007986 */ /* 0x0003e2000c101508 */
[----:B0-----:R-:W-:-:S02]  /*b8a0*/  LEA R52, P3, R3, R0, 0x1 ;  /* 0x0000000003347211 */ /* 0x001fc400078608ff */
[-C--:B------:R-:W-:Y:S02]  /*b8b0*/  LEA.HI.X.SX32 R55, R60, R2.reuse, 0x1, P2 ;  /* 0x000000023c377211 */ /* 0x080fe400010f0eff */
[----:B------:R-:W-:Y:S01]  /*b8c0*/  LEA.HI.X.SX32 R53, R3, R2, 0x1, P3 ;  /* 0x0000000203357211 */ /* 0x000fe200018f0eff */
[C---:B------:R-:W-:Y:S01]  /*b8d0*/  IMAD R60, R7.reuse, 0x2, R60 ;  /* 0x00000002073c7824 */ /* 0x040fe200078e023c */
[----:B------:R-:W-:Y:S04]  /*b8e0*/  STG.E.U16 desc[UR8][R46.64], R40 ;  /* 0x000000282e007986 */ /* 0x000fe8000c101508 */
[----:B------:R0:W-:Y:S01]  /*b8f0*/  STG.E.U16 desc[UR8][R52.64], R41 ;  /* 0x0000002934007986 */ /* 0x0001e2000c101508 */
[----:B-1----:R-:W-:Y:S01]  /*b900*/  IMAD R45, R7, 0x2, R60 ;  /* 0x00000002072d7824 */ /* 0x002fe200078e023c */
[----:B0-----:R-:W-:-:S02]  /*b910*/  PRMT R53, R40, 0x7632, R53 ;  /* 0x0000763228357816 */ /* 0x001fc40000000035 */
[C---:B------:R-:W-:Y:S02]  /*b920*/  LEA R40, P2, R60.reuse, R0, 0x1 ;  /* 0x000000003c287211 */ /* 0x040fe400078408ff */
[----:B------:R-:W-:Y:S02]  /*b930*/  PRMT R52, R41, 0x7632, R52 ;  /* 0x0000763229347816 */ /* 0x000fe40000000034 */
[----:B------:R-:W-:Y:S02]  /*b940*/  LEA.HI.X.SX32 R41, R60, R2, 0x1, P2 ;  /* 0x000000023c297211 */ /* 0x000fe400010f0eff */
[----:B------:R-:W0:Y:S01]  /*b950*/  LDC R60, c[0x0][0x3e8] ;  /* 0x0000fa00ff3c7b82 */ /* 0x000e220000000800 */
[----:B------:R-:W-:Y:S01]  /*b960*/  IMAD R47, R7, 0x2, R45 ;  /* 0x00000002072f7824 */ /* 0x000fe200078e022d */
[----:B------:R0:W-:Y:S01]  /*b970*/  STG.E.U16 desc[UR8][R54.64], R42 ;  /* 0x0000002a36007986 */ /* 0x0001e2000c101508 */
[----:B------:R-:W-:-:S03]  /*b980*/  LEA R44, P3, R45, R0, 0x1 ;  /* 0x000000002d2c7211 */ /* 0x000fc600078608ff */
[----:B------:R-:W-:Y:S01]  /*b990*/  LEA R46, P2, R47, R0, 0x1 ;  /* 0x000000002f2e7211 */ /* 0x000fe200078408ff */
[----:B------:R1:W-:Y:S01]  /*b9a0*/  STG.E.U16 desc[UR8][R40.64], R43 ;  /* 0x0000002b28007986 */ /* 0x0003e2000c101508 */
[----:B------:R-:W-:Y:S02]  /*b9b0*/  LEA.HI.X.SX32 R45, R45, R2, 0x1, P3 ;  /* 0x000000022d2d7211 */ /* 0x000fe400018f0eff */
[----:B------:R-:W-:-:S03]  /*b9c0*/  PRMT R3, R43, 0x7632, R3 ;  /* 0x000076322b037816 */ /* 0x000fc60000000003 */
[----:B------:R2:W-:Y:S01]  /*b9d0*/  STG.E.U16 desc[UR8][R44.64], R53 ;  /* 0x000000352c007986 */ /* 0x0005e2000c101508 */
[----:B0-----:R-:W-:Y:S02]  /*b9e0*/  LEA R54, R60, R47, 0x1 ;  /* 0x0000002f3c367211 */ /* 0x001fe400078e08ff */
[----:B------:R-:W-:-:S03]  /*b9f0*/  LEA.HI.X.SX32 R47, R47, R2, 0x1, P2 ;  /* 0x000000022f2f7211 */ /* 0x000fc600010f0eff */
[----:B-1----:R-:W-:Y:S01]  /*ba00*/  IMAD R43, R60, 0x2, R54 ;  /* 0x000000023c2b7824 */ /* 0x002fe200078e0236 */
[----:B------:R-:W-:-:S03]  /*ba10*/  LEA R40, P2, R54, R0, 0x1 ;  /* 0x0000000036287211 */ /* 0x000fc600078408ff */
[----:B--2---:R-:W-:Y:S01]  /*ba20*/  IMAD R53, R60, 0x2, R43 ;  /* 0x000000023c357824 */ /* 0x004fe200078e022b */
[----:B------:R-:W-:Y:S01]  /*ba30*/  LEA.HI.X.SX32 R41, R54, R2, 0x1, P2 ;  /* 0x0000000236297211 */ /* 0x000fe200010f0eff */
[----:B------:R0:W-:Y:S01]  /*ba40*/  STG.E.U16 desc[UR8][R46.64], R52 ;  /* 0x000000342e007986 */ /* 0x0001e2000c101508 */
[C---:B------:R-:W-:Y:S02]  /*ba50*/  LEA R44, P2, R43.reuse, R0, 0x1 ;  /* 0x000000002b2c7211 */ /* 0x040fe400078408ff */
[----:B------:R-:W-:Y:S02]  /*ba60*/  PRMT R42, R42, 0x7632, R42 ;  /* 0x000076322a2a7816 */ /* 0x000fe4000000002a */
[----:B------:R-:W-:Y:S01]  /*ba70*/  LEA.HI.X.SX32 R45, R43, R2, 0x1, P2 ;  /* 0x000000022b2d7211 */ /* 0x000fe200010f0eff */
[----:B0-----:R-:W-:Y:S01]  /*ba80*/  IMAD R52, R60, 0x2, R53 ;  /* 0x000000023c347824 */ /* 0x001fe200078e0235 */
[----:B------:R-:W-:-:S03]  /*ba90*/  LEA R46, P2, R53, R0, 0x1 ;  /* 0x00000000352e7211 */ /* 0x000fc600078408ff */
[----:B------:R-:W-:Y:S01]  /*baa0*/  IMAD R54, R60, 0x2, R52 ;  /* 0x000000023c367824 */ /* 0x000fe200078e0234 */
[----:B------:R0:W-:Y:S01]  /*bab0*/  STG.E.U16 desc[UR8][R40.64], R42 ;  /* 0x0000002a28007986 */ /* 0x0001e2000c101508 */
[----:B------:R-:W-:-:S03]  /*bac0*/  LEA.HI.X.SX32 R47, R53, R2, 0x1, P2 ;  /* 0x00000002352f7211 */ /* 0x000fc600010f0eff */
[----:B------:R1:W-:Y:S01]  /*bad0*/  STG.E.U16 desc[UR8][R44.64], R3 ;  /* 0x000000032c007986 */ /* 0x0003e2000c101508 */
[-C--:B0-----:R-:W-:Y:S02]  /*bae0*/  LEA R42, P2, R54, R0.reuse, 0x1 ;  /* 0x00000000362a7211 */ /* 0x081fe400078408ff */
[----:B------:R-:W-:Y:S02]  /*baf0*/  LEA R40, P3, R52, R0, 0x1 ;  /* 0x0000000034287211 */ /* 0x000fe400078608ff */
[-C--:B------:R-:W-:Y:S01]  /*bb00*/  LEA.HI.X.SX32 R43, R54, R2.reuse, 0x1, P2 ;  /* 0x00000002362b7211 */ /* 0x080fe200010f0eff */
[----:B------:R-:W-:Y:S01]  /*bb10*/  IMAD R54, R60, 0x2, R54 ;  /* 0x000000023c367824 */ /* 0x000fe200078e0236 */
[----:B------:R-:W-:Y:S01]  /*bb20*/  LEA.HI.X.SX32 R41, R52, R2, 0x1, P3 ;  /* 0x0000000234297211 */ /* 0x000fe200018f0eff */
[----:B------:R0:W-:Y:S01]  /*bb30*/  STG.E.U16 desc[UR8][R46.64], R36 ;  /* 0x000000242e007986 */ /* 0x0001e2000c101508 */
[----:B-1----:R-:W-:-:S03]  /*bb40*/  PRMT R45, R36, 0x7632, R45 ;  /* 0x00007632242d7816 */ /* 0x002fc6000000002d */
[----:B------:R1:W-:Y:S04]  /*bb50*/  STG.E.U16 desc[UR8][R40.64], R37 ;  /* 0x0000002528007986 */ /* 0x0003e8000c101508 */
[----:B------:R2:W-:Y:S01]  /*bb60*/  STG.E.U16 desc[UR8][R42.64], R38 ;  /* 0x000000262a007986 */ /* 0x0005e2000c101508 */
[----:B0-----:R-:W-:Y:S02]  /*bb70*/  LEA R36, R60, R54, 0x1 ;  /* 0x000000363c247211 */ /* 0x001fe400078e08ff */
[----:B------:R-:W-:Y:S02]  /*bb80*/  PRMT R46, R37, 0x7632, R46 ;  /* 0x00007632252e7816 */ /* 0x000fe4000000002e */
[-C--:B-1----:R-:W-:Y:S01]  /*bb90*/  LEA R40, P3, R36, R0.reuse, 0x1 ;  /* 0x0000000024287211 */ /* 0x082fe200078608ff */
[----:B------:R-:W-:Y:S01]  /*bba0*/  IMAD R37, R60, 0x2, R36 ;  /* 0x000000023c257824 */ /* 0x000fe200078e0224 */
[----:B--2---:R-:W-:-:S03]  /*bbb0*/  LEA R42, P2, R54, R0, 0x1 ;  /* 0x00000000362a7211 */ /* 0x004fc600078408ff */
[----:B------:R-:W-:Y:S01]  /*bbc0*/  IMAD R47, R60, 0x2, R37 ;  /* 0x000000023c2f7824 */ /* 0x000fe200078e0225 */
[-C--:B------:R-:W-:Y:S02]  /*bbd0*/  LEA.HI.X.SX32 R43, R54, R2.reuse, 0x1, P2 ;  /* 0x00000002362b7211 */ /* 0x080fe400010f0eff */
[----:B------:R-:W-:Y:S02]  /*bbe0*/  LEA.HI.X.SX32 R41, R36, R2, 0x1, P3 ;  /* 0x0000000224297211 */ /* 0x000fe400018f0eff */
[C---:B------:R-:W-:Y:S01]  /*bbf0*/  LEA R36, P2, R37.reuse, R0, 0x1 ;  /* 0x0000000025247211 */ /* 0x040fe200078408ff */
[----:B------:R0:W-:Y:S01]  /*bc00*/  STG.E.U16 desc[UR8][R42.64], R39 ;  /* 0x000000272a007986 */ /* 0x0001e2000c101508 */
[----:B------:R-:W-:Y:S02]  /*bc10*/  PRMT R44, R38, 0x7632, R44 ;  /* 0x00007632262c7816 */ /* 0x000fe4000000002c */
[----:B------:R-:W-:Y:S01]  /*bc20*/  LEA.HI.X.SX32 R37, R37, R2, 0x1, P2 ;  /* 0x0000000225257211 */ /* 0x000fe200010f0eff */
[----:B------:R1:W-:Y:S01]  /*bc30*/  STG.E.U16 desc[UR8][R40.64], R45 ;  /* 0x0000002d28007986 */ /* 0x0003e2000c101508 */
[----:B------:R-:W-:Y:S01]  /*bc40*/  LEA R38, P2, R47, R0, 0x1 ;  /* 0x000000002f267211 */ /* 0x000fe200078408ff */
[----:B0-----:R-:W-:Y:S01]  /*bc50*/  IMAD R42, R60, 0x2, R47 ;  /* 0x000000023c2a7824 */ /* 0x001fe200078e022f */
[----:B------:R-:W-:-:S03]  /*bc60*/  PRMT R3, R39, 0x7632, R3 ;  /* 0x0000763227037816 */ /* 0x000fc60000000003 */
[----:B-1----:R-:W-:Y:S01]  /*bc70*/  IMAD R45, R60, 0x2, R42 ;  /* 0x000000023c2d7824 */ /* 0x002fe200078e022a */
[----:B------:R-:W-:-:S03]  /*bc80*/  LEA.HI.X.SX32 R39, R47, R2, 0x1, P2 ;  /* 0x000000022f277211 */ /* 0x000fc600010f0eff */
[----:B------:R-:W-:Y:S01]  /*bc90*/  IMAD R43, R60, 0x2, R45 ;  /* 0x000000023c2b7824 */ /* 0x000fe200078e022d */
[----:B------:R0:W-:Y:S01]  /*bca0*/  STG.E.U16 desc[UR8][R36.64], R46 ;  /* 0x0000002e24007986 */ /* 0x0001e2000c101508 */
[----:B------:R-:W-:-:S03]  /*bcb0*/  LEA R40, P2, R42, R0, 0x1 ;  /* 0x000000002a287211 */ /* 0x000fc600078408ff */
[----:B------:R1:W-:Y:S01]  /*bcc0*/  STG.E.U16 desc[UR8][R38.64], R44 ;  /* 0x0000002c26007986 */ /* 0x0003e2000c101508 */
[----:B------:R-:W-:Y:S02]  /*bcd0*/  LEA.HI.X.SX32 R41, R42, R2, 0x1, P2 ;  /* 0x000000022a297211 */ /* 0x000fe400010f0eff */
[C---:B0-----:R-:W-:Y:S02]  /*bce0*/  LEA R36, P3, R45.reuse, R0, 0x1 ;  /* 0x000000002d247211 */ /* 0x041fe400078608ff */
[----:B-1----:R-:W-:Y:S02]  /*bcf0*/  LEA R44, R60, R43, 0x1 ;  /* 0x0000002b3c2c7211 */ /* 0x002fe400078e08ff */
[----:B------:R-:W-:Y:S02]  /*bd00*/  LEA.HI.X.SX32 R37, R45, R2, 0x1, P3 ;  /* 0x000000022d257211 */ /* 0x000fe400018f0eff */
[CC--:B------:R-:W-:Y:S02]  /*bd10*/  LEA R38, P2, R43.reuse, R0.reuse, 0x1 ;  /* 0x000000002b267211 */ /* 0x0c0fe400078408ff */
[----:B------:R-:W-:Y:S01]  /*bd20*/  LEA R42, P3, R44, R0, 0x1 ;  /* 0x000000002c2a7211 */ /* 0x000fe200078608ff */
[----:B------:R-:W-:Y:S01]  /*bd30*/  IMAD R47, R60, 0x2, R44 ;  /* 0x000000023c2f7824 */ /* 0x000fe200078e022c */
[----:B------:R-:W-:-:S02]  /*bd40*/  LEA.HI.X.SX32 R39, R43, R2, 0x1, P2 ;  /* 0x000000022b277211 */ /* 0x000fc400010f0eff */
[----:B------:R-:W-:Y:S01]  /*bd50*/  LEA.HI.X.SX32 R43, R44, R2, 0x1, P3 ;  /* 0x000000022c2b7211 */ /* 0x000fe200018f0eff */
[----:B------:R-:W-:Y:S01]  /*bd60*/  STG.E.U16 desc[UR8][R40.64], R3 ;  /* 0x0000000328007986 */ /* 0x000fe2000c101508 */
[----:B------:R-:W-:-:S03]  /*bd70*/  IMAD R45, R60, 0x2, R47 ;  /* 0x000000023c2d7824 */ /* 0x000fc600078e022f */
[----:B------:R0:W-:Y:S04]  /*bd80*/  STG.E.U16 desc[UR8][R36.64], R32 ;  /* 0x0000002024007986 */ /* 0x0001e8000c101508 */
[----:B------:R-:W-:Y:S04]  /*bd90*/  STG.E.U16 desc[UR8][R38.64], R33 ;  /* 0x0000002126007986 */ /* 0x000fe8000c101508 */
[----:B------:R1:W-:Y:S01]  /*bda0*/  STG.E.U16 desc[UR8][R42.64], R34 ;  /* 0x000000222a007986 */ /* 0x0003e2000c101508 */
[----:B0-----:R-:W-:Y:S02]  /*bdb0*/  LEA R36, P2, R47, R0, 0x1 ;  /* 0x000000002f247211 */ /* 0x001fe400078408ff */
[----:B------:R-:W-:-:S02]  /*bdc0*/  PRMT R41, R32, 0x7632, R41 ;  /* 0x0000763220297816 */ /* 0x000fc40000000029 */
[----:B------:R-:W-:Y:S01]  /*bdd0*/  LEA.HI.X.SX32 R37, R47, R2, 0x1, P2 ;  /* 0x000000022f257211 */ /* 0x000fe200010f0eff */
[----:B-1----:R-:W-:Y:S01]  /*bde0*/  IMAD R42, R60, 0x2, R45 ;  /* 0x000000023c2a7824 */ /* 0x002fe200078e022d */
[----:B------:R-:W-:-:S03]  /*bdf0*/  LEA R32, P2, R45, R0, 0x1 ;  /* 0x000000002d207211 */ /* 0x000fc600078408ff */
[----:B------:R-:W-:Y:S01]  /*be00*/  IMAD R40, R60, 0x2, R42 ;  /* 0x000000023c287824 */ /* 0x000fe200078e022a */
[----:B------:R-:W-:Y:S02]  /*be10*/  PRMT R39, R33, 0x7632, R39 ;  /* 0x0000763221277816 */ /* 0x000fe40000000027 */
[----:B------:R-:W-:Y:S01]  /*be20*/  PRMT R38, R34, 0x7632, R38 ;  /* 0x0000763222267816 */ /* 0x000fe20000000026 */
[----:B------:R-:W-:Y:S01]  /*be30*/  IMAD R43, R60, 0x2, R40 ;  /* 0x000000023c2b7824 */ /* 0x000fe200078e0228 */
[----:B------:R-:W-:Y:S02]  /*be40*/  LEA.HI.X.SX32 R33, R45, R2, 0x1, P2 ;  /* 0x000000022d217211 */ /* 0x000fe400010f0eff */
[----:B------:R-:W-:Y:S01]  /*be50*/  LEA R34, P2, R42, R0, 0x1 ;  /* 0x000000002a227211 */ /* 0x000fe200078408ff */
[----:B------:R0:W-:Y:S01]  /*be60*/  STG.E.U16 desc[UR8][R36.64], R35 ;  /* 0x0000002324007986 */ /* 0x0001e2000c101508 */
[----:B------:R-:W-:Y:S02]  /*be70*/  PRMT R3, R35, 0x7632, R3 ;  /* 0x0000763223037816 */ /* 0x000fe40000000003 */
[----:B------:R-:W-:Y:S01]  /*be80*/  LEA R45, R60, R43, 0x1 ;  /* 0x0000002b3c2d7211 */ /* 0x000fe200078e08ff */
[----:B------:R1:W-:Y:S01]  /*be90*/  STG.E.U16 desc[UR8][R32.64], R41 ;  /* 0x0000002920007986 */ /* 0x0003e2000c101508 */
[----:B0-----:R-:W-:-:S02]  /*bea0*/  LEA.HI.X.SX32 R35, R42, R2, 0x1, P2 ;  /* 0x000000022a237211 */ /* 0x001fc400010f0eff */
[CC--:B-1----:R-:W-:Y:S02]  /*beb0*/  LEA R32, P2, R43.reuse, R0.reuse, 0x1 ;  /* 0x000000002b207211 */ /* 0x0c2fe400078408ff */
[----:B------:R-:W-:Y:S02]  /*bec0*/  LEA R36, P3, R40, R0, 0x1 ;  /* 0x0000000028247211 */ /* 0x000fe400078608ff */
[-C--:B------:R-:W-:Y:S01]  /*bed0*/  LEA.HI.X.SX32 R33, R43, R2.reuse, 0x1, P2 ;  /* 0x000000022b217211 */ /* 0x080fe200010f0eff */
[----:B------:R-:W-:Y:S01]  /*bee0*/  IMAD R43, R60, 0x2, R45 ;  /* 0x000000023c2b7824 */ /* 0x000fe200078e022d */
[----:B------:R-:W-:Y:S01]  /*bef0*/  LEA.HI.X.SX32 R37, R40, R2, 0x1, P3 ;  /* 0x0000000228257211 */ /* 0x000fe200018f0eff */
[----:B------:R0:W-:Y:S02]  /*bf00*/  STG.E.U16 desc[UR8][R34.64], R39 ;  /* 0x0000002722007986 */ /* 0x0001e4000c101508 */
[----:B------:R-:W-:Y:S02]  /*bf10*/  IMAD R47, R60, 0x2, R43 ;  /* 0x000000023c2f7824 */ /* 0x000fe400078e022b */
[----:B------:R1:W-:Y:S01]  /*bf20*/  STG.E.U16 desc[UR8][R36.64], R38 ;  /* 0x0000002624007986 */ /* 0x0003e2000c101508 */
[----:B0-----:R-:W-:-:S03]  /*bf30*/  LEA R34, P2, R45, R0, 0x1 ;  /* 0x000000002d227211 */ /* 0x001fc600078408ff */
[----:B------:R0:W-:Y:S01]  /*bf40*/  STG.E.U16 desc[UR8][R32.64], R3 ;  /* 0x0000000320007986 */ /* 0x0001e2000c101508 */
[----:B-1----:R-:W-:Y:S01]  /*bf50*/  IMAD R38, R60, 0x2, R47 ;  /* 0x000000023c267824 */ /* 0x002fe200078e022f */
[----:B------:R-:W-:Y:S02]  /*bf60*/  LEA.HI.X.SX32 R35, R45, R2, 0x1, P2 ;  /* 0x000000022d237211 */ /* 0x000fe400010f0eff */
[----:B------:R-:W-:-:S03]  /*bf70*/  LEA R36, P2, R43, R0, 0x1 ;  /* 0x000000002b247211 */ /* 0x000fc600078408ff */
[----:B------:R1:W-:Y:S01]  /*bf80*/  STG.E.U16 desc[UR8][R34.64], R28 ;  /* 0x0000001c22007986 */ /* 0x0003e2000c101508 */
[C---:B0-----:R-:W-:Y:S01]  /*bf90*/  IMAD R3, R60.reuse, 0x2, R38 ;  /* 0x000000023c037824 */ /* 0x041fe200078e0226 */
[----:B------:R-:W-:Y:S02]  /*bfa0*/  LEA R32, P3, R47, R0, 0x1 ;  /* 0x000000002f207211 */ /* 0x000fe400078608ff */
[-C--:B------:R-:W-:Y:S02]  /*bfb0*/  LEA.HI.X.SX32 R37, R43, R2.reuse, 0x1, P2 ;  /* 0x000000022b257211 */ /* 0x080fe400010f0eff */
[----:B------:R-:W-:Y:S01]  /*bfc0*/  LEA.HI.X.SX32 R33, R47, R2, 0x1, P3 ;  /* 0x000000022f217211 */ /* 0x000fe200018f0eff */
[C---:B-1----:R-:W-:Y:S02]  /*bfd0*/  IMAD R35, R60.reuse, 0x2, R3 ;  /* 0x000000023c237824 */ /* 0x042fe400078e0203 */
[----:B------:R-:W-:Y:S03]  /*bfe0*/  STG.E.U16 desc[UR8][R36.64], R29 ;  /* 0x0000001d24007986 */ /* 0x000fe6000c101508 */
[C---:B------:R-:W-:Y:S01]  /*bff0*/  LEA R42, R60.reuse, R35, 0x1 ;  /* 0x000000233c2a7211 */ /* 0x040fe200078e08ff */
[----:B------:R0:W-:Y:S04]  /*c000*/  STG.E.U16 desc[UR8][R32.64], R30 ;  /* 0x0000001e20007986 */ /* 0x0001e8000c101508 */
[----:B------:R-:W-:Y:S01]  /*c010*/  IMAD R40, R60, 0x2, R42 ;  /* 0x000000023c287824 */ /* 0x000fe200078e022a */
[----:B0-----:R-:W-:-:S02]  /*c020*/  LEA R32, P2, R38, R0, 0x1 ;  /* 0x0000000026207211 */ /* 0x001fc400078408ff */
[----:B------:R-:W-:Y:S02]  /*c030*/  PRMT R30, R28, 0x7632, R30 ;  /* 0x000076321c1e7816 */ /* 0x000fe4000000001e */
[----:B------:R-:W-:Y:S01]  /*c040*/  LEA.HI.X.SX32 R33, R38, R2, 0x1, P2 ;  /* 0x0000000226217211 */ /* 0x000fe200010f0eff */
[C---:B------:R-:W-:Y:S01]  /*c050*/  IMAD R41, R60.reuse, 0x2, R40 ;  /* 0x000000023c297824 */ /* 0x040fe200078e0228 */
[----:B------:R-:W-:Y:S02]  /*c060*/  LEA R28, P2, R3, R0, 0x1 ;  /* 0x00000000031c7211 */ /* 0x000fe400078408ff */
[----:B------:R-:W-:Y:S02]  /*c070*/  PRMT R43, R29, 0x7632, R43 ;  /* 0x000076321d2b7816 */ /* 0x000fe4000000002b */
[----:B------:R-:W-:Y:S01]  /*c080*/  LEA.HI.X.SX32 R29, R3, R2, 0x1, P2 ;  /* 0x00000002031d7211 */ /* 0x000fe200010f0eff */
[----:B------:R-:W-:-:S04]  /*c090*/  IMAD R3, R60, 0x2, R41 ;  /* 0x000000023c037824 */ /* 0x000fc800078e0229 */
[C---:B------:R-:W-:Y:S01]  /*c0a0*/  IMAD R37, R60.reuse, 0x2, R3 ;  /* 0x000000023c257824 */ /* 0x040fe200078e0203 */
[----:B------:R0:W-:Y:S03]  /*c0b0*/  STG.E.U16 desc[UR8][R32.64], R31 ;  /* 0x0000001f20007986 */ /* 0x0001e6000c101508 */
[----:B------:R-:W-:Y:S01]  /*c0c0*/  IMAD R38, R60, 0x2, R37 ;  /* 0x000000023c267824 */ /* 0x000fe200078e0225 */
[C---:B------:R-:W-:Y:S01]  /*c0d0*/  LEA R34, P2, R35.reuse, R0, 0x1 ;  /* 0x0000000023227211 */ /* 0x040fe200078408ff */
[----:B------:R1:W-:Y:S01]  /*c0e0*/  STG.E.U16 desc[UR8][R28.64], R30 ;  /* 0x0000001e1c007986 */ /* 0x0003e2000c101508 */
[----:B------:R-:W-:Y:S02]  /*c0f0*/  PRMT R39, R30, 0x7632, R39 ;  /* 0x000076321e277816 */ /* 0x000fe40000000027 */
[----:B------:R-:W-:Y:S02]  /*c100*/  LEA.HI.X.SX32 R35, R35, R2, 0x1, P2 ;  /* 0x0000000223237211 */ /* 0x000fe400010f0eff */
[----:B0-----:R-:W-:-:S02]  /*c110*/  LEA R32, P3, R42, R0, 0x1 ;  /* 0x000000002a207211 */ /* 0x001fc400078608ff */
[----:B-1----:R-:W-:Y:S02]  /*c120*/  LEA R28, R60, R38, 0x1 ;  /* 0x000000263c1c7211 */ /* 0x002fe400078e08ff */
[----:B------:R-:W-:Y:S01]  /*c130*/  LEA.HI.X.SX32 R33, R42, R2, 0x1, P3 ;  /* 0x000000022a217211 */ /* 0x000fe200018f0eff */
[----:B------:R-:W-:Y:S01]  /*c140*/  STG.E.U16 desc[UR8][R34.64], R43 ;  /* 0x0000002b22007986 */ /* 0x000fe2000c101508 */
[----:B------:R-:W-:Y:S01]  /*c150*/  LEA R30, P2, R40, R0, 0x1 ;  /* 0x00000000281e7211 */ /* 0x000fe200078408ff */
[----:B------:R-:W-:Y:S01]  /*c160*/  IMAD R29, R60, 0x2, R28 ;  /* 0x000000023c1d7824 */ /* 0x000fe200078e021c */
[----:B------:R-:W-:Y:S01]  /*c170*/  PRMT R36, R31, 0x7632, R36 ;  /* 0x000076321f247816 */ /* 0x000fe20000000024 */
[----:B------:R0:W-:Y:S01]  /*c180*/  STG.E.U16 desc[UR8][R32.64], R39 ;  /* 0x0000002720007986 */ /* 0x0001e2000c101508 */
[----:B------:R-:W-:Y:S02]  /*c190*/  LEA.HI.X.SX32 R31, R40, R2, 0x1, P2 ;  /* 0x00000002281f7211 */ /* 0x000fe400010f0eff */
[----:B------:R-:W-:Y:S01]  /*c1a0*/  LEA R40, P2, R41, R0, 0x1 ;  /* 0x0000000029287211 */ /* 0x000fe200078408ff */
[----:B0-----:R-:W-:-:S03]  /*c1b0*/  IMAD R39, R60, 0x2, R29 ;  /* 0x000000023c277824 */ /* 0x001fc600078e021d */
[----:B------:R-:W-:Y:S01]  /*c1c0*/  LEA.HI.X.SX32 R41, R41, R2, 0x1, P2 ;  /* 0x0000000229297211 */ /* 0x000fe200010f0eff */
[C---:B------:R-:W-:Y:S01]  /*c1d0*/  IMAD R32, R60.reuse, 0x2, R39 ;  /* 0x000000023c207824 */ /* 0x040fe200078e0227 */
[C---:B------:R-:W-:Y:S01]  /*c1e0*/  LEA R34, P2, R3.reuse, R0, 0x1 ;  /* 0x0000000003227211 */ /* 0x040fe200078408ff */
[----:B------:R0:W-:Y:S03]  /*c1f0*/  STG.E.U16 desc[UR8][R30.64], R36 ;  /* 0x000000241e007986 */ /* 0x0001e6000c101508 */
[----:B------:R-:W-:Y:S01]  /*c200*/  LEA.HI.X.SX32 R35, R3, R2, 0x1, P2 ;  /* 0x0000000203237211 */ /* 0x000fe200010f0eff */
[----:B0-----:R-:W-:Y:S01]  /*c210*/  IMAD R36, R60, 0x2, R32 ;  /* 0x000000023c247824 */ /* 0x001fe200078e0220 */
[----:B------:R-:W-:-:S03]  /*c220*/  LEA R30, P3, R37, R0, 0x1 ;  /* 0x00000000251e7211 */ /* 0x000fc600078608ff */
[C---:B------:R-:W-:Y:S01]  /*c230*/  IMAD R3, R60.reuse, 0x2, R36 ;  /* 0x000000023c037824 */ /* 0x040fe200078e0224 */
[----:B------:R-:W-:Y:S01]  /*c240*/  LEA.HI.X.SX32 R31, R37, R2, 0x1, P3 ;  /* 0x00000002251f7211 */ /* 0x000fe200018f0eff */
[----:B------:R-:W-:Y:S03]  /*c250*/  STG.E.U16 desc[UR8][R40.64], R12 ;  /* 0x0000000c28007986 */ /* 0x000fe6000c101508 */
[----:B------:R-:W-:Y:S01]  /*c260*/  LEA R37, R60, R3, 0x1 ;  /* 0x000000033c257211 */ /* 0x000fe200078e08ff */
[----:B------:R0:W-:Y:S01]  /*c270*/  STG.E.U16 desc[UR8][R34.64], R13 ;  /* 0x0000000d22007986 */ /* 0x0001e2000c101508 */
[----:B------:R-:W-:-:S03]  /*c280*/  PRMT R42, R12, 0x7632, R42 ;  /* 0x000076320c2a7816 */ /* 0x000fc6000000002a */
[----:B------:R-:W-:Y:S01]  /*c290*/  IMAD R33, R60, 0x2, R37 ;  /* 0x000000023c217824 */ /* 0x000fe200078e0225 */
[----:B------:R1:W-:Y:S01]  /*c2a0*/  STG.E.U16 desc[UR8][R30.64], R14 ;  /* 0x0000000e1e007986 */ /* 0x0003e2000c101508 */
[----:B0-----:R-:W-:-:S04]  /*c2b0*/  LEA R34, P2, R38, R0, 0x1 ;  /* 0x0000000026227211 */ /* 0x001fc800078408ff */
[----:B------:R-:W-:Y:S01]  /*c2c0*/  LEA.HI.X.SX32 R35, R38, R2, 0x1, P2 ;  /* 0x0000000226237211 */ /* 0x000fe200010f0eff */
[----:B-1----:R-:W-:Y:S01]  /*c2d0*/  IMAD R30, R60, 0x2, R33 ;  /* 0x000000023c1e7824 */ /* 0x002fe200078e0221 */
[C---:B------:R-:W-:Y:S02]  /*c2e0*/  LEA R12, P2, R28.reuse, R0, 0x1 ;  /* 0x000000001c0c7211 */ /* 0x040fe400078408ff */
[----:B------:R-:W-:Y:S02]  /*c2f0*/  PRMT R41, R13, 0x7632, R41 ;  /* 0x000076320d297816 */ /* 0x000fe40000000029 */
[----:B------:R-:W-:Y:S01]  /*c300*/  LEA.HI.X.SX32 R13, R28, R2, 0x1, P2 ;  /* 0x000000021c0d7211 */ /* 0x000fe200010f0eff */
[C---:B------:R-:W-:Y:S01]  /*c310*/  IMAD R28, R60.reuse, 0x2, R30 ;  /* 0x000000023c1c7824 */ /* 0x040fe200078e021e */
[----:B------:R0:W-:Y:S03]  /*c320*/  STG.E.U16 desc[UR8][R34.64], R15 ;  /* 0x0000000f22007986 */ /* 0x0001e6000c101508 */
[----:B------:R-:W-:Y:S01]  /*c330*/  IMAD R31, R60, 0x2, R28 ;  /* 0x000000023c1f7824 */ /* 0x000fe200078e021c */
[----:B------:R-:W-:-:S02]  /*c340*/  PRMT R38, R14, 0x7632, R38 ;  /* 0x000076320e267816 */ /* 0x000fc40000000026 */
[-C--:B------:R-:W-:Y:S02]  /*c350*/  LEA R14, P3, R39, R0.reuse, 0x1 ;  /* 0x00000000270e7211 */ /* 0x080fe400078608ff */
[----:B0-----:R-:W-:-:S04]  /*c360*/  LEA R34, P2, R29, R0, 0x1 ;  /* 0x000000001d227211 */ /* 0x001fc800078408ff */
[-C--:B------:R-:W-:Y:S01]  /*c370*/  LEA.HI.X.SX32 R35, R29, R2.reuse, 0x1, P2 ;  /* 0x000000021d237211 */ /* 0x080fe200010f0eff */
[C---:B------:R-:W-:Y:S01]  /*c380*/  IMAD R29, R60.reuse, 0x2, R31 ;  /* 0x000000023c1d7824 */ /* 0x040fe200078e021f */
[----:B------:R-:W-:Y:S01]  /*c390*/  PRMT R40, R15, 0x7632, R40 ;  /* 0x000076320f287816 */ /* 0x000fe20000000028 */
[----:B------:R0:W-:Y:S01]  /*c3a0*/  STG.E.U16 desc[UR8][R12.64], R42 ;  /* 0x0000002a0c007986 */ /* 0x0001e2000c101508 */
[----:B------:R-:W-:Y:S02]  /*c3b0*/  LEA.HI.X.SX32 R15, R39, R2, 0x1, P3 ;  /* 0x00000002270f7211 */ /* 0x000fe400018f0eff */
[----:B------:R-:W-:Y:S01]  /*c3c0*/  LEA R39, R60, R29, 0x1 ;  /* 0x0000001d3c277211 */ /* 0x000fe200078e08ff */
[----:B------:R1:W-:Y:S01]  /*c3d0*/  STG.E.U16 desc[UR8][R34.64], R41 ;  /* 0x0000002922007986 */ /* 0x0003e2000c101508 */
[----:B0-----:R-:W-:-:S04]  /*c3e0*/  LEA R12, P2, R32, R0, 0x1 ;  /* 0x00000000200c7211 */ /* 0x001fc800078408ff */
[----:B------:R-:W-:Y:S01]  /*c3f0*/  LEA.HI.X.SX32 R13, R32, R2, 0x1, P2 ;  /* 0x00000002200d7211 */ /* 0x000fe200010f0eff */
[----:B------:R-:W-:Y:S01]  /*c400*/  IMAD R32, R60, 0x2, R39 ;  /* 0x000000023c207824 */ /* 0x000fe200078e0227 */
[C---:B-1----:R-:W-:Y:S01]  /*c410*/  LEA R34, P2, R36.reuse, R0, 0x1 ;  /* 0x0000000024227211 */ /* 0x042fe200078408ff */
[----:B------:R0:W-:Y:S03]  /*c420*/  STG.E.U16 desc[UR8][R14.64], R38 ;  /* 0x000000260e007986 */ /* 0x0001e6000c101508 */
[----:B------:R-:W-:Y:S01]  /*c430*/  LEA.HI.X.SX32 R35, R36, R2, 0x1, P2 ;  /* 0x0000000224237211 */ /* 0x000fe200010f0eff */
[----:B------:R1:W-:Y:S01]  /*c440*/  STG.E.U16 desc[UR8][R12.64], R40 ;  /* 0x000000280c007986 */ /* 0x0003e2000c101508 */
[----:B0-----:R-:W-:Y:S01]  /*c450*/  IMAD R38, R60, 0x2, R32 ;  /* 0x000000023c267824 */ /* 0x001fe200078e0220 */
[----:B------:R-:W-:-:S03]  /*c460*/  LEA R14, P2, R3, R0, 0x1 ;  /* 0x00000000030e7211 */ /* 0x000fc600078408ff */
[C---:B------:R-:W-:Y:S01]  /*c470*/  IMAD R36, R60.reuse, 0x2, R38 ;  /* 0x000000023c247824 */ /* 0x040fe200078e0226 */
[----:B-1----:R-:W-:Y:S02]  /*c480*/  LEA R12, P3, R37, R0, 0x1 ;  /* 0x00000000250c7211 */ /* 0x002fe400078608ff */
[-C--:B------:R-:W-:Y:S01]  /*c490*/  LEA.HI.X.SX32 R15, R3, R2.reuse, 0x1, P2 ;  /* 0x00000002030f7211 */ /* 0x080fe200010f0eff */
[----:B------:R-:W-:Y:S01]  /*c4a0*/  IMAD R3, R60, 0x2, R36 ;  /* 0x000000023c037824 */ /* 0x000fe200078e0224 */
[----:B------:R-:W-:-:S03]  /*c4b0*/  LEA.HI.X.SX32 R13, R37, R2, 0x1, P3 ;  /* 0x00000002250d7211 */ /* 0x000fc600018f0eff */
[C---:B------:R-:W-:Y:S01]  /*c4c0*/  IMAD R37, R60.reuse, 0x2, R3 ;  /* 0x000000023c257824 */ /* 0x040fe200078e0203 */
[----:B------:R0:W-:Y:S04]  /*c4d0*/  STG.E.U16 desc[UR8][R34.64], R20 ;  /* 0x0000001422007986 */ /* 0x0001e8000c101508 */
[----:B------:R-:W-:Y:S02]  /*c4e0*/  LEA R41, R60, R37, 0x1 ;  /* 0x000000253c297211 */ /* 0x000fe400078e08ff */
[----:B------:R-:W-:-:S03]  /*c4f0*/  PRMT R43, R20, 0x7632, R43 ;  /* 0x00007632142b7816 */ /* 0x000fc6000000002b */
[C---:B0-----:R-:W-:Y:S01]  /*c500*/  IMAD R20, R60.reuse, 0x2, R41 ;  /* 0x000000023c147824 */ /* 0x041fe200078e0229 */
[----:B------:R0:W-:Y:S03]  /*c510*/  STG.E.U16 desc[UR8][R14.64], R21 ;  /* 0x000000150e007986 */ /* 0x0001e6000c101508 */
[C---:B------:R-:W-:Y:S01]  /*c520*/  IMAD R35, R60.reuse, 0x2, R20 ;  /* 0x000000023c237824 */ /* 0x040fe200078e0214 */
[----:B------:R1:W-:Y:S03]  /*c530*/  STG.E.U16 desc[UR8][R12.64], R22 ;  /* 0x000000160c007986 */ /* 0x0003e6000c101508 */
[----:B------:R-:W-:Y:S01]  /*c540*/  IMAD R40, R60, 0x2, R35 ;  /* 0x000000023c287824 */ /* 0x000fe200078e0223 */
[----:B------:R-:W-:-:S03]  /*c550*/  PRMT R42, R21, 0x7632, R42 ;  /* 0x00007632152a7816 */ /* 0x000fc6000000002a */
[----:B0-----:R-:W-:Y:S01]  /*c560*/  IMAD R21, R60, 0x2, R40 ;  /* 0x000000023c157824 */ /* 0x001fe200078e0228 */
[----:B-1----:R-:W-:-:S04]  /*c570*/  LEA R12, P2, R33, R0, 0x1 ;  /* 0x00000000210c7211 */ /* 0x002fc800078408ff */
[----:B------:R-:W-:Y:S02]  /*c580*/  LEA.HI.X.SX32 R13, R33, R2, 0x1, P2 ;  /* 0x00000002210d7211 */ /* 0x000fe400010f0eff */
[----:B------:R-:W-:Y:S01]  /*c590*/  LEA R14, P2, R30, R0, 0x1 ;  /* 0x000000001e0e7211 */ /* 0x000fe200078408ff */
[----:B------:R-:W-:Y:S02]  /*c5a0*/  IMAD R34, R60, 0x2, R21 ;  /* 0x000000023c227824 */ /* 0x000fe400078e0215 */
[----:B------:R0:W-:Y:S01]  /*c5b0*/  STG.E.U16 desc[UR8][R12.64], R23 ;  /* 0x000000170c007986 */ /* 0x0001e2000c101508 */
[----:B------:R-:W-:Y:S02]  /*c5c0*/  LEA.HI.X.SX32 R15, R30, R2, 0x1, P2 ;  /* 0x000000021e0f7211 */ /* 0x000fe400010f0eff */
[----:B------:R-:W-:Y:S02]  /*c5d0*/  PRMT R33, R22, 0x7632, R33 ;  /* 0x0000763216217816 */ /* 0x000fe40000000021 */
[----:B------:R-:W-:-:S02]  /*c5e0*/  PRMT R22, R23, 0x7632, R22 ;  /* 0x0000763217167816 */ /* 0x000fc40000000016 */
[-C--:B------:R-:W-:Y:S02]  /*c5f0*/  LEA R30, P3, R31, R0.reuse, 0x1 ;  /* 0x000000001f1e7211 */ /* 0x080fe400078608ff */
[----:B0-----:R-:W-:Y:S02]  /*c600*/  LEA R12, P2, R28, R0, 0x1 ;  /* 0x000000001c0c7211 */ /* 0x001fe400078408ff */
[----:B------:R-:W-:Y:S02]  /*c610*/  LEA R23, R60, R34, 0x1 ;  /* 0x000000223c177211 */ /* 0x000fe400078e08ff */
[----:B------:R-:W-:Y:S02]  /*c620*/  LEA.HI.X.SX32 R13, R28, R2, 0x1, P2 ;  /* 0x000000021c0d7211 */ /* 0x000fe400010f0eff */
[----:B------:R-:W-:Y:S01]  /*c630*/  LEA R28, P2, R29, R0, 0x1 ;  /* 0x000000001d1c7211 */ /* 0x000fe200078408ff */
[----:B------:R0:W-:Y:S01]  /*c640*/  STG.E.U16 desc[UR8][R14.64], R43 ;  /* 0x0000002b0e007986 */ /* 0x0001e2000c101508 */
[----:B------:R-:W-:-:S02]  /*c650*/  LEA.HI.X.SX32 R31, R31, R2, 0x1, P3 ;  /* 0x000000021f1f7211 */ /* 0x000fc400018f0eff */
[----:B------:R-:W-:Y:S01]  /*c660*/  LEA.HI.X.SX32 R29, R29, R2, 0x1, P2 ;  /* 0x000000021d1d7211 */ /* 0x000fe200010f0eff */
[----:B------:R1:W-:Y:S04]  /*c670*/  STG.E.U16 desc[UR8][R12.64], R42 ;  /* 0x0000002a0c007986 */ /* 0x0003e8000c101508 */
[----:B------:R2:W-:Y:S01]  /*c680*/  STG.E.U16 desc[UR8][R30.64], R33 ;  /* 0x000000211e007986 */ /* 0x0005e2000c101508 */
[----:B0-----:R-:W-:Y:S01]  /*c690*/  IMAD R15, R60, 0x2, R23 ;  /* 0x000000023c0f7824 */ /* 0x001fe200078e0217 */
[----:B-1----:R-:W-:-:S03]  /*c6a0*/  LEA R12, P2, R39, R0, 0x1 ;  /* 0x00000000270c7211 */ /* 0x002fc600078408ff */
[----:B--2---:R-:W-:Y:S01]  /*c6b0*/  IMAD R33, R60, 0x2, R15 ;  /* 0x000000023c217824 */ /* 0x004fe200078e020f */
[----:B------:R-:W-:Y:S02]  /*c6c0*/  LEA.HI.X.SX32 R13, R39, R2, 0x1, P2 ;  /* 0x00000002270d7211 */ /* 0x000fe400010f0eff */
[----:B------:R-:W-:Y:S01]  /*c6d0*/  LEA R30, P2, R32, R0, 0x1 ;  /* 0x00000000201e7211 */ /* 0x000fe200078408ff */
[----:B------:R-:W-:-:S03]  /*c6e0*/  IMAD R14, R60, 0x2, R33 ;  /* 0x000000023c0e7824 */ /* 0x000fc600078e0221 */
[----:B------:R-:W-:Y:S01]  /*c6f0*/  LEA.HI.X.SX32 R31, R32, R2, 0x1, P2 ;  /* 0x00000002201f7211 */ /* 0x000fe200010f0eff */
[----:B------:R-:W-:Y:S01]  /*c700*/  IMAD R32, R60, 0x2, R14 ;  /* 0x000000023c207824 */ /* 0x000fe200078e020e */
[----:B------:R0:W-:Y:S04]  /*c710*/  STG.E.U16 desc[UR8][R28.64], R22 ;  /* 0x000000161c007986 */ /* 0x0001e8000c101508 */
[----:B------:R1:W-:Y:S01]  /*c720*/  STG.E.U16 desc[UR8][R12.64], R8 ;  /* 0x000000080c007986 */ /* 0x0003e2000c101508 */
[----:B0-----:R-:W-:Y:S01]  /*c730*/  LEA R28, P3, R38, R0, 0x1 ;  /* 0x00000000261c7211 */ /* 0x001fe200078608ff */
[----:B-1----:R-:W-:-:S03]  /*c740*/  IMAD R13, R60, 0x2, R32 ;  /* 0x000000023c0d7824 */ /* 0x002fc600078e0220 */
[----:B------:R-:W-:Y:S02]  /*c750*/  LEA.HI.X.SX32 R29, R38, R2, 0x1, P3 ;  /* 0x00000002261d7211 */ /* 0x000fe400018f0eff */
[----:B------:R-:W-:Y:S01]  /*c760*/  LEA R12, R60, R13, 0x1 ;  /* 0x0000000d3c0c7211 */ /* 0x000fe200078e08ff */
[----:B------:R0:W-:Y:S01]  /*c770*/  STG.E.U16 desc[UR8][R30.64], R9 ;  /* 0x000000091e007986 */ /* 0x0001e2000c101508 */
[----:B------:R-:W-:Y:S02]  /*c780*/  LEA R38, P2, R36, R0, 0x1 ;  /* 0x0000000024267211 */ /* 0x000fe400078408ff */
[----:B------:R-:W-:Y:S01]  /*c790*/  PRMT R42, R10, 0x7632, R42 ;  /* 0x000076320a2a7816 */ /* 0x000fe2000000002a */
[----:B------:R1:W-:Y:S01]  /*c7a0*/  STG.E.U16 desc[UR8][R28.64], R10 ;  /* 0x0000000a1c007986 */ /* 0x0003e2000c101508 */
[----:B------:R-:W-:Y:S01]  /*c7b0*/  LEA.HI.X.SX32 R39, R36, R2, 0x1, P2 ;  /* 0x0000000224277211 */ /* 0x000fe200010f0eff */
[----:B0-----:R-:W-:Y:S01]  /*c7c0*/  IMAD R30, R60, 0x2, R12 ;  /* 0x000000023c1e7824 */ /* 0x001fe200078e020c */
[----:B-1----:R-:W-:-:S03]  /*c7d0*/  LEA R28, P2, R3, R0, 0x1 ;  /* 0x00000000031c7211 */ /* 0x002fc600078408ff */
[C---:B------:R-:W-:Y:S01]  /*c7e0*/  IMAD R10, R60.reuse, 0x2, R30 ;  /* 0x000000023c0a7824 */ /* 0x040fe200078e021e */
[----:B------:R0:W-:Y:S01]  /*c7f0*/  STG.E.U16 desc[UR8][R38.64], R11 ;  /* 0x0000000b26007986 */ /* 0x0001e2000c101508 */
[----:B------:R-:W-:Y:S02]  /*c800*/  LEA.HI.X.SX32 R29, R3, R2, 0x1, P2 ;  /* 0x00000002031d7211 */ /* 0x000fe400010f0eff */
[----:B------:R-:W-:Y:S01]  /*c810*/  IMAD R31, R60, 0x2, R10 ;  /* 0x000000023c1f7824 */ /* 0x000fe200078e020a */
[CC--:B------:R-:W-:Y:S02]  /*c820*/  LEA R36, P2, R37.reuse, R0.reuse, 0x1 ;  /* 0x0000000025247211 */ /* 0x0c0fe400078408ff */
[----:B------:R-:W-:Y:S01]  /*c830*/  LEA R6, P5, R40, R0, 0x1 ;  /* 0x0000000028067211 */ /* 0x000fe200078a08ff */
[----:B------:R-:W-:Y:S01]  /*c840*/  IMAD R3, R60, 0x2, R31 ;  /* 0x000000023c037824 */ /* 0x000fe200078e021f */
[----:B------:R-:W-:Y:S02]  /*c850*/  LEA.HI.X.SX32 R37, R37, R2, 0x1, P2 ;  /* 0x0000000225257211 */ /* 0x000fe400010f0eff */
[----:B0-----:R-:W-:-:S02]  /*c860*/  LEA R38, P3, R41, R0, 0x1 ;  /* 0x0000000029267211 */ /* 0x001fc400078608ff */
[----:B------:R-:W-:Y:S02]  /*c870*/  LEA R18, P2, R20, R0, 0x1 ;  /* 0x0000000014127211 */ /* 0x000fe400078408ff */
[----:B------:R-:W-:Y:S02]  /*c880*/  LEA.HI.X.SX32 R39, R41, R2, 0x1, P3 ;  /* 0x0000000229277211 */ /* 0x000fe400018f0eff */
[----:B------:R-:W-:Y:S02]  /*c890*/  LEA R16, P3, R35, R0, 0x1 ;  /* 0x0000000023107211 */ /* 0x000fe400078608ff */
[----:B------:R-:W-:Y:S01]  /*c8a0*/  PRMT R22, R8, 0x7632, R22 ;  /* 0x0000763208167816 */ /* 0x000fe20000000016 */
[----:B------:R-:W-:Y:S01]  /*c8b0*/  IMAD R8, R60, 0x2, R3 ;  /* 0x000000023c087824 */ /* 0x000fe200078e0203 */
[-C--:B------:R-:W-:Y:S02]  /*c8c0*/  LEA.HI.X.SX32 R7, R40, R2.reuse, 0x1, P5 ;  /* 0x0000000228077211 */ /* 0x080fe400028f0eff */
[----:B------:R-:W-:-:S02]  /*c8d0*/  LEA.HI.X.SX32 R19, R20, R2, 0x1, P2 ;  /* 0x0000000214137211 */ /* 0x000fc400010f0eff */
[----:B------:R-:W-:Y:S01]  /*c8e0*/  LEA.HI.X.SX32 R17, R35, R2, 0x1, P3 ;  /* 0x0000000223117211 */ /* 0x000fe200018f0eff */
[----:B------:R0:W-:Y:S01]  /*c8f0*/  STG.E.U16 desc[UR8][R28.64], R22 ;  /* 0x000000161c007986 */ /* 0x0001e2000c101508 */
[----:B------:R-:W-:Y:S02]  /*c900*/  PRMT R9, R9, 0x7632, R9 ;  /* 0x0000763209097816 */ /* 0x000fe40000000009 */
[----:B------:R-:W-:Y:S01]  /*c910*/  LEA R24, P2, R21, R0, 0x1 ;  /* 0x0000000015187211 */ /* 0x000fe200078408ff */
[----:B------:R-:W-:Y:S04]  /*c920*/  STL.64 [R1+0x2d0], R6 ;  /* 0x0002d00601007387 */ /* 0x000fe80000100a00 */
[----:B------:R1:W-:Y:S01]  /*c930*/  STL.64 [R1+0xe8], R18 ;  /* 0x0000e81201007387 */ /* 0x0003e20000100a00 */
[----:B0-----:R-:W-:-:S03]  /*c940*/  LEA R29, R60, R8, 0x1 ;  /* 0x000000083c1d7211 */ /* 0x001fc600078e08ff */
[----:B------:R0:W-:Y:S01]  /*c950*/  STL.64 [R1+0xe0], R16 ;  /* 0x0000e01001007387 */ /* 0x0001e20000100a00 */
[----:B------:R-:W-:-:S03]  /*c960*/  LEA.HI.X.SX32 R25, R21, R2, 0x1, P2 ;  /* 0x0000000215197211 */ /* 0x000fc600010f0eff */
[----:B------:R2:W-:Y:S01]  /*c970*/  STG.E.U16 desc[UR8][R36.64], R9 ;  /* 0x0000000924007986 */ /* 0x0005e2000c101508 */
[CC--:B-1----:R-:W-:Y:S02]  /*c980*/  LEA R18, P3, R34.reuse, R0.reuse, 0x1 ;  /* 0x0000000022127211 */ /* 0x0c2fe400078608ff */
[C---:B0-----:R-:W-:Y:S02]  /*c990*/  LEA R16, P5, R23.reuse, R0, 0x1 ;  /* 0x0000000017107211 */ /* 0x041fe400078a08ff */
[-C--:B------:R-:W-:Y:S01]  /*c9a0*/  LEA.HI.X.SX32 R19, R34, R2.reuse, 0x1, P3 ;  /* 0x0000000222137211 */ /* 0x080fe200018f0eff */
[C---:B--2---:R-:W-:Y:S01]  /*c9b0*/  IMAD R9, R60.reuse, 0x2, R29 ;  /* 0x000000023c097824 */ /* 0x044fe200078e021d */
[----:B------:R-:W-:Y:S01]  /*c9c0*/  LEA.HI.X.SX32 R17, R23, R2, 0x1, P5 ;  /* 0x0000000217117211 */ /* 0x000fe200028f0eff */
[----:B------:R-:W-:Y:S02]  /*c9d0*/  STL.64 [R1+0xd0], R24 ;  /* 0x0000d01801007387 */ /* 0x000fe40000100a00 */
[----:B------:R-:W-:-:S02]  /*c9e0*/  IMAD R22, R60, 0x2, R9 ;  /* 0x000000023c167824 */ /* 0x000fc400078e0209 */
[----:B------:R0:W-:Y:S02]  /*c9f0*/  STL.64 [R1+0xc8], R18 ;  /* 0x0000c81201007387 */ /* 0x0001e40000100a00 */
[C---:B------:R-:W-:Y:S02]  /*ca00*/  IMAD R28, R60.reuse, 0x2, R22 ;  /* 0x000000023c1c7824 */ /* 0x040fe400078e0216 */
[----:B------:R1:W-:Y:S01]  /*ca10*/  STL.64 [R1+0xc0], R16 ;  /* 0x0000c01001007387 */ /* 0x0003e20000100a00 */
[-C--:B------:R-:W-:Y:S01]  /*ca20*/  LEA R6, P3, R33, R0.reuse, 0x1 ;  /* 0x0000000021067211 */ /* 0x080fe200078608ff */
[----:B------:R-:W-:Y:S01]  /*ca30*/  IMAD R20, R60, 0x2, R28 ;  /* 0x000000023c147824 */ /* 0x000fe200078e021c */
[CC--:B0-----:R-:W-:Y:S02]  /*ca40*/  LEA R18, P2, R15.reuse, R0.reuse, 0x1 ;  /* 0x000000000f127211 */ /* 0x0c1fe400078408ff */
[----:B-1----:R-:W-:Y:S02]  /*ca50*/  LEA R16, P5, R14, R0, 0x1 ;  /* 0x000000000e107211 */ /* 0x002fe400078a08ff */
[----:B------:R-:W-:-:S02]  /*ca60*/  LEA.HI.X.SX32 R19, R15, R2, 0x1, P2 ;  /* 0x000000020f137211 */ /* 0x000fc400010f0eff */
[-C--:B------:R-:W-:Y:S01]  /*ca70*/  LEA.HI.X.SX32 R17, R14, R2.reuse, 0x1, P5 ;  /* 0x000000020e117211 */ /* 0x080fe200028f0eff */
[----:B------:R-:W-:Y:S01]  /*ca80*/  IMAD R21, R60, 0x2, R20 ;  /* 0x000000023c157824 */ /* 0x000fe200078e0214 */
[----:B------:R-:W-:-:S03]  /*ca90*/  LEA.HI.X.SX32 R7, R33, R2, 0x1, P3 ;  /* 0x0000000221077211 */ /* 0x000fc600018f0eff */
[----:B------:R-:W-:Y:S01]  /*caa0*/  STL.64 [R1+0x2a0], R16 ;  /* 0x0002a01001007387 */ /* 0x000fe20000100a00 */
[----:B------:R-:W-:-:S03]  /*cab0*/  LEA R24, P2, R32, R0, 0x1 ;  /* 0x0000000020187211 */ /* 0x000fc600078408ff */
[----:B------:R0:W-:Y:S01]  /*cac0*/  STL.64 [R1+0xb8], R18 ;  /* 0x0000b81201007387 */ /* 0x0001e20000100a00 */
[----:B------:R-:W-:-:S03]  /*cad0*/  LEA R23, R60, R21, 0x1 ;  /* 0x000000153c177211 */ /* 0x000fc600078e08ff */
[----:B------:R1:W-:Y:S01]  /*cae0*/  STL.64 [R1+0xb0], R6 ;  /* 0x0000b00601007387 */ /* 0x0003e20000100a00 */
[----:B------:R-:W-:Y:S02]  /*caf0*/  LEA.HI.X.SX32 R25, R32, R2, 0x1, P2 ;  /* 0x0000000220197211 */ /* 0x000fe400010f0eff */
[CC--:B0-----:R-:W-:Y:S02]  /*cb00*/  LEA R18, P3, R13.reuse, R0.reuse, 0x1 ;  /* 0x000000000d127211 */ /* 0x0c1fe400078608ff */
[----:B-1----:R-:W-:Y:S02]  /*cb10*/  LEA R6, P5, R12, R0, 0x1 ;  /* 0x000000000c067211 */ /* 0x002fe400078a08ff */
[-C--:B------:R-:W-:Y:S01]  /*cb20*/  LEA.HI.X.SX32 R19, R13, R2.reuse, 0x1, P3 ;  /* 0x000000020d137211 */ /* 0x080fe200018f0eff */
[----:B------:R-:W-:Y:S01]  /*cb30*/  IMAD R15, R60, 0x2, R23 ;  /* 0x000000023c0f7824 */ /* 0x000fe200078e0217 */
[----:B------:R-:W-:-:S03]  /*cb40*/  LEA.HI.X.SX32 R7, R12, R2, 0x1, P5 ;  /* 0x000000020c077211 */ /* 0x000fc600028f0eff */
[----:B------:R-:W-:Y:S01]  /*cb50*/  STL.64 [R1+0x290], R18 ;  /* 0x0002901201007387 */ /* 0x000fe20000100a00 */
[----:B------:R-:W-:-:S03]  /*cb60*/  IMAD R14, R60, 0x2, R15 ;  /* 0x000000023c0e7824 */ /* 0x000fc600078e020f */
[----:B------:R0:W-:Y:S01]  /*cb70*/  STL.64 [R1+0xa0], R24 ;  /* 0x0000a01801007387 */ /* 0x0001e20000100a00 */
[----:B------:R-:W-:-:S03]  /*cb80*/  LEA R26, P5, R31, R0, 0x1 ;  /* 0x000000001f1a7211 */ /* 0x000fc600078a08ff */
[----:B------:R1:W-:Y:S01]  /*cb90*/  STL.64 [R1+0x30], R6 ;  /* 0x0000300601007387 */ /* 0x0003e20000100a00 */
[----:B------:R-:W-:Y:S01]  /*cba0*/  IMAD R13, R60, 0x2, R14 ;  /* 0x000000023c0d7824 */ /* 0x000fe200078e020e */
[----:B------:R-:W-:Y:S02]  /*cbb0*/  LEA.HI.X.SX32 R27, R31, R2, 0x1, P5 ;  /* 0x000000021f1b7211 */ /* 0x000fe400028f0eff */
[-C--:B0-----:R-:W-:Y:S02]  /*cbc0*/  LEA R24, P3, R10, R0.reuse, 0x1 ;  /* 0x000000000a187211 */ /* 0x081fe400078608ff */
[----:B-1----:R-:W-:Y:S02]  /*cbd0*/  LEA R6, P2, R30, R0, 0x1 ;  /* 0x000000001e067211 */ /* 0x002fe400078408ff */
[-C--:B------:R-:W-:Y:S02]  /*cbe0*/  LEA.HI.X.SX32 R25, R10, R2.reuse, 0x1, P3 ;  /* 0x000000020a197211 */ /* 0x080fe400018f0eff */
[----:B------:R-:W-:Y:S01]  /*cbf0*/  LEA.HI.X.SX32 R7, R30, R2, 0x1, P2 ;  /* 0x000000021e077211 */ /* 0x000fe200010f0eff */
[----:B------:R-:W-:Y:S01]  /*cc00*/  IMAD R12, R60, 0x2, R13 ;  /* 0x000000023c0c7824 */ /* 0x000fe200078e020d */
[-C--:B------:R-:W-:Y:S01]  /*cc10*/  LEA R48, P5, R29, R0.reuse, 0x1 ;  /* 0x000000001d307211 */ /* 0x080fe200078a08ff */
[----:B------:R-:W-:Y:S01]  /*cc20*/  STL.64 [R1+0x278], R24 ;  /* 0x0002781801007387 */ /* 0x000fe20000100a00 */
[----:B------:R-:W-:-:S02]  /*cc30*/  LEA R16, P2, R3, R0, 0x1 ;  /* 0x0000000003107211 */ /* 0x000fc400078408ff */
[----:B------:R-:W-:Y:S01]  /*cc40*/  PRMT R5, R11, 0x7632, R5 ;  /* 0x000076320b057816 */ /* 0x000fe20000000005 */
[----:B------:R0:W-:Y:S01]  /*cc50*/  STL.64 [R1+0x28], R6 ;  /* 0x0000280601007387 */ /* 0x0001e20000100a00 */
[-C--:B------:R-:W-:Y:S01]  /*cc60*/  LEA.HI.X.SX32 R49, R29, R2.reuse, 0x1, P5 ;  /* 0x000000021d317211 */ /* 0x080fe200028f0eff */
[----:B------:R-:W-:Y:S02]  /*cc70*/  IMAD R11, R60, 0x2, R12 ;  /* 0x000000023c0b7824 */ /* 0x000fe400078e020c */
[----:B------:R1:W-:Y:S01]  /*cc80*/  STG.E.U16 desc[UR8][R38.64], R42 ;  /* 0x0000002a26007986 */ /* 0x0003e2000c101508 */
[----:B------:R-:W-:Y:S02]  /*cc90*/  LEA.HI.X.SX32 R17, R3, R2, 0x1, P2 ;  /* 0x0000000203117211 */ /* 0x000fe400010f0eff */
[-C--:B------:R-:W-:Y:S02]  /*cca0*/  LEA R54, P2, R9, R0.reuse, 0x1 ;  /* 0x0000000009367211 */ /* 0x080fe400078408ff */
[----:B0-----:R-:W-:-:S02]  /*ccb0*/  LEA R6, P3, R8, R0, 0x1 ;  /* 0x0000000008067211 */ /* 0x001fc400078608ff */
[----:B-1----:R-:W-:Y:S02]  /*ccc0*/  LEA R38, P5, R28, R0, 0x1 ;  /* 0x000000001c267211 */ /* 0x002fe400078a08ff */
[----:B------:R-:W-:Y:S02]  /*ccd0*/  LEA.HI.X.SX32 R7, R8, R2, 0x1, P3 ;  /* 0x0000000208077211 */ /* 0x000fe400018f0eff */
[----:B------:R-:W-:Y:S02]  /*cce0*/  LEA R52, P3, R22, R0, 0x1 ;  /* 0x0000000016347211 */ /* 0x000fe400078608ff */
[----:B------:R-:W-:Y:S02]  /*ccf0*/  LEA.HI.X.SX32 R39, R28, R2, 0x1, P5 ;  /* 0x000000021c277211 */ /* 0x000fe400028f0eff */
[----:B------:R-:W-:Y:S02]  /*cd00*/  LEA R10, R60, R11, 0x1 ;  /* 0x0000000b3c0a7211 */ /* 0x000fe400078e08ff */
[----:B------:R-:W-:-:S02]  /*cd10*/  LEA R42, P5, R23, R0, 0x1 ;  /* 0x00000000172a7211 */ /* 0x000fc400078a08ff */
[-C--:B------:R-:W-:Y:S02]  /*cd20*/  LEA.HI.X.SX32 R55, R9, R2.reuse, 0x1, P2 ;  /* 0x0000000209377211 */ /* 0x080fe400010f0eff */
[----:B------:R-:W-:Y:S02]  /*cd30*/  LEA.HI.X.SX32 R53, R22, R2, 0x1, P3 ;  /* 0x0000000216357211 */ /* 0x000fe400018f0eff */
[-C--:B------:R-:W-:Y:S01]  /*cd40*/  LEA R46, P2, R20, R0.reuse, 0x1 ;  /* 0x00000000142e7211 */ /* 0x080fe200078408ff */
[----:B------:R-:W-:Y:S01]  /*cd50*/  IMAD R3, R60, 0x2, R10 ;  /* 0x000000023c037824 */ /* 0x000fe200078e020a */
[----:B------:R-:W-:Y:S02]  /*cd60*/  LEA R44, P3, R21, R0, 0x1 ;  /* 0x00000000152c7211 */ /* 0x000fe400078608ff */
[----:B------:R-:W-:Y:S01]  /*cd70*/  LEA.HI.X.SX32 R43, R23, R2, 0x1, P5 ;  /* 0x00000002172b7211 */ /* 0x000fe200028f0eff */
[----:B------:R-:W-:Y:S01]  /*cd80*/  STL.64 [R1+0x280], R26 ;  /* 0x0002801a01007387 */ /* 0x000fe20000100a00 */
[----:B------:R-:W-:-:S02]  /*cd90*/  LEA R50, P5, R13, R0, 0x1 ;  /* 0x000000000d327211 */ /* 0x000fc400078a08ff */
[-C--:B------:R-:W-:Y:S01]  /*cda0*/  LEA.HI.X.SX32 R47, R20, R2.reuse, 0x1, P2 ;  /* 0x00000002142f7211 */ /* 0x080fe200010f0eff */
[----:B------:R-:W-:Y:S01]  /*cdb0*/  STL.64 [R1+0x2a8], R48 ;  /* 0x0002a83001007387 */ /* 0x000fe20000100a00 */
[----:B------:R-:W-:Y:S01]  /*cdc0*/  LEA.HI.X.SX32 R45, R21, R2, 0x1, P3 ;  /* 0x00000002152d7211 */ /* 0x000fe200018f0eff */
[----:B------:R-:W-:Y:S01]  /*cdd0*/  IMAD R8, R60, 0x2, R3 ;  /* 0x000000023c087824 */ /* 0x000fe200078e0203 */
[-C--:B------:R-:W-:Y:S01]  /*cde0*/  LEA R40, P2, R15, R0.reuse, 0x1 ;  /* 0x000000000f287211 */ /* 0x080fe200078408ff */
[----:B------:R-:W-:Y:S01]  /*cdf0*/  STL.64 [R1+0x10], R16 ;  /* 0x0000101001007387 */ /* 0x000fe20000100a00 */
[----:B------:R-:W-:Y:S02]  /*ce00*/  LEA R36, P3, R14, R0, 0x1 ;  /* 0x000000000e247211 */ /* 0x000fe400078608ff */
[-C--:B------:R-:W-:Y:S01]  /*ce10*/  LEA.HI.X.SX32 R51, R13, R2.reuse, 0x1, P5 ;  /* 0x000000020d337211 */ /* 0x080fe200028f0eff */
[----:B------:R0:W-:Y:S01]  /*ce20*/  STL.64 [R1+0x8], R6 ;  /* 0x0000080601007387 */ /* 0x0001e20000100a00 */
[-C--:B------:R-:W-:Y:S01]  /*ce30*/  LEA.HI.X.SX32 R41, R15, R2.reuse, 0x1, P2 ;  /* 0x000000020f297211 */ /* 0x080fe200010f0eff */
[----:B------:R-:W-:Y:S01]  /*ce40*/  IMAD R9, R60, 0x2, R8 ;  /* 0x000000023c097824 */ /* 0x000fe200078e0208 */
[----:B------:R-:W-:-:S02]  /*ce50*/  LEA.HI.X.SX32 R37, R14, R2, 0x1, P3 ;  /* 0x000000020e257211 */ /* 0x000fc400018f0eff */
[-C--:B------:R-:W-:Y:S01]  /*ce60*/  LEA R56, P2, R12, R0.reuse, 0x1 ;  /* 0x000000000c387211 */ /* 0x080fe200078408ff */
[----:B------:R-:W-:Y:S01]  /*ce70*/  STL.64 [R1+0x2b0], R54 ;  /* 0x0002b03601007387 */ /* 0x000fe20000100a00 */
[-C--:B------:R-:W-:Y:S02]  /*ce80*/  LEA R58, P3, R11, R0.reuse, 0x1 ;  /* 0x000000000b3a7211 */ /* 0x080fe400078608ff */
[C---:B0-----:R-:W-:Y:S01]  /*ce90*/  LEA R6, P5, R10.reuse, R0, 0x1 ;  /* 0x000000000a067211 */ /* 0x041fe200078a08ff */
[----:B------:R-:W-:Y:S03]  /*cea0*/  STL.64 [R1+0x2b8], R52 ;  /* 0x0002b83401007387 */ /* 0x000fe60000100a00 */
[-C--:B------:R-:W-:Y:S01]  /*ceb0*/  LEA.HI.X.SX32 R7, R10, R2.reuse, 0x1, P5 ;  /* 0x000000020a077211 */ /* 0x080fe200028f0eff */
[----:B------:R-:W-:Y:S01]  /*cec0*/  STL.64 [R1+0x2c0], R38 ;  /* 0x0002c02601007387 */ /* 0x000fe20000100a00 */
[----:B------:R-:W-:Y:S01]  /*ced0*/  IMAD R22, R60, 0x2, R9 ;  /* 0x000000023c167824 */ /* 0x000fe200078e0209 */
[----:B------:R-:W-:-:S02]  /*cee0*/  LEA.HI.X.SX32 R57, R12, R2, 0x1, P2 ;  /* 0x000000020c397211 */ /* 0x000fc400010f0eff */
[----:B------:R-:W-:Y:S01]  /*cef0*/  STL.64 [R1+0x2e0], R46 ;  /* 0x0002e02e01007387 */ /* 0x000fe20000100a00 */
[----:B------:R-:W-:Y:S02]  /*cf00*/  LEA.HI.X.SX32 R59, R11, R2, 0x1, P3 ;  /* 0x000000020b3b7211 */ /* 0x000fe400018f0eff */
[CC--:B------:R-:W-:Y:S01]  /*cf10*/  LEA R18, P2, R3.reuse, R0.reuse, 0x1 ;  /* 0x0000000003127211 */ /* 0x0c0fe200078408ff */
[----:B------:R0:W-:Y:S01]  /*cf20*/  STL.64 [R1+0x78], R6 ;  /* 0x0000780601007387 */ /* 0x0001e20000100a00 */
[----:B------:R-:W-:Y:S01]  /*cf30*/  LEA R16, P3, R8, R0, 0x1 ;  /* 0x0000000008107211 */ /* 0x000fe200078608ff */
[----:B------:R-:W-:Y:S01]  /*cf40*/  IMAD R21, R60, 0x2, R22 ;  /* 0x000000023c157824 */ /* 0x000fe200078e0216 */
[-C--:B------:R-:W-:Y:S02]  /*cf50*/  LEA.HI.X.SX32 R19, R3, R2.reuse, 0x1, P2 ;  /* 0x0000000203137211 */ /* 0x080fe400010f0eff */
[----:B------:R-:W-:Y:S02]  /*cf60*/  LEA.HI.X.SX32 R17, R8, R2, 0x1, P3 ;  /* 0x0000000208117211 */ /* 0x000fe400018f0eff */
[----:B0-----:R-:W-:Y:S01]  /*cf70*/  LEA R6, P5, R9, R0, 0x1 ;  /* 0x0000000009067211 */ /* 0x001fe200078a08ff */
[----:B------:R0:W-:Y:S01]  /*cf80*/  STL.64 [R1+0x70], R18 ;  /* 0x0000701201007387 */ /* 0x0001e20000100a00 */
[----:B------:R-:W-:-:S02]  /*cf90*/  LEA R20, R60, R21, 0x1 ;  /* 0x000000153c147211 */ /* 0x000fc400078e08ff */
[----:B------:R-:W-:Y:S01]  /*cfa0*/  LEA.HI.X.SX32 R7, R9, R2, 0x1, P5 ;  /* 0x0000000209077211 */ /* 0x000fe200028f0eff */
[----:B------:R1:W-:Y:S02]  /*cfb0*/  STL.64 [R1+0x68], R16 ;  /* 0x0000681001007387 */ /* 0x0003e40000100a00 */
[----:B------:R-:W-:Y:S02]  /*cfc0*/  IMAD R14, R60, 0x2, R20 ;  /* 0x000000023c0e7824 */ /* 0x000fe400078e0214 */
[----:B------:R2:W-:Y:S01]  /*cfd0*/  STL.64 [R1+0x60], R6 ;  /* 0x0000600601007387 */ /* 0x0005e20000100a00 */
[CC--:B0-----:R-:W-:Y:S02]  /*cfe0*/  LEA R18, P2, R22.reuse, R0.reuse, 0x1 ;  /* 0x0000000016127211 */ /* 0x0c1fe400078408ff */
[----:B-1----:R-:W-:Y:S02]  /*cff0*/  LEA R16, P3, R21, R0, 0x1 ;  /* 0x0000000015107211 */ /* 0x002fe400078608ff */
[----:B------:R-:W-:-:S02]  /*d000*/  LEA.HI.X.SX32 R19, R22, R2, 0x1, P2 ;  /* 0x0000000216137211 */ /* 0x000fc400010f0eff */
[----:B--2---:R-:W-:Y:S02]  /*d010*/  LEA R6, P5, R20, R0, 0x1 ;  /* 0x0000000014067211 */ /* 0x004fe400078a08ff */
[-C--:B------:R-:W-:Y:S01]  /*d020*/  LEA.HI.X.SX32 R17, R21, R2.reuse, 0x1, P3 ;  /* 0x0000000215117211 */ /* 0x080fe200018f0eff */
[----:B------:R-:W-:Y:S01]  /*d030*/  IMAD R13, R60, 0x2, R14 ;  /* 0x000000023c0d7824 */ /* 0x000fe200078e020e */
[----:B------:R-:W-:Y:S01]  /*d040*/  LEA.HI.X.SX32 R7, R20, R2, 0x1, P5 ;  /* 0x0000000214077211 */ /* 0x000fe200028f0eff */
[----:B------:R-:W-:Y:S04]  /*d050*/  STL.64 [R1+0x58], R18 ;  /* 0x0000581201007387 */ /* 0x000fe80000100a00 */
[----:B------:R0:W-:Y:S04]  /*d060*/  STL.64 [R1+0x50], R16 ;  /* 0x0000501001007387 */ /* 0x0001e80000100a00 */
[----:B------:R1:W-:Y:S04]  /*d070*/  STL.64 [R1+0x48], R6 ;  /* 0x0000480601007387 */ /* 0x0003e80000100a00 */
[----:B------:R-:W2:Y:S01]  /*d080*/  LDL.LU.64 R46, [R1+0xe8] ;  /* 0x0000e800012e7983 */ /* 0x000ea20000300a00 */
[----:B0-----:R-:W-:-:S02]  /*d090*/  LEA R16, P2, R14, R0, 0x1 ;  /* 0x000000000e107211 */ /* 0x001fc400078408ff */
[C---:B-1----:R-:W-:Y:S02]  /*d0a0*/  LEA R6, P3, R13.reuse, R0, 0x1 ;  /* 0x000000000d067211 */ /* 0x042fe400078608ff */
[-C--:B------:R-:W-:Y:S02]  /*d0b0*/  LEA.HI.X.SX32 R17, R14, R2.reuse, 0x1, P2 ;  /* 0x000000020e117211 */ /* 0x080fe400010f0eff */
[----:B------:R-:W-:-:S05]  /*d0c0*/  LEA.HI.X.SX32 R7, R13, R2, 0x1, P3 ;  /* 0x000000020d077211 */ /* 0x000fca00018f0eff */
[----:B------:R0:W-:Y:S04]  /*d0d0*/  STL.64 [R1+0x38], R6 ;  /* 0x0000380601007387 */ /* 0x0001e80000100a00 */
[----:B------:R1:W-:Y:S04]  /*d0e0*/  STL.64 [R1+0x40], R16 ;  /* 0x0000401001007387 */ /* 0x0003e80000100a00 */
[----:B0-----:R-:W3:Y:S04]  /*d0f0*/  LDL.LU.64 R6, [R1+0xe0] ;  /* 0x0000e00001067983 */ /* 0x001ee80000300a00 */
[----:B------:R-:W4:Y:S04]  /*d100*/  LDL.LU.64 R38, [R1+0xd0] ;  /* 0x0000d00001267983 */ /* 0x000f280000300a00 */
[----:B------:R-:W4:Y:S04]  /*d110*/  LDL.LU.64 R52, [R1+0xc8] ;  /* 0x0000c80001347983 */ /* 0x000f280000300a00 */
[----:B------:R-:W4:Y:S04]  /*d120*/  LDL.LU.64 R54, [R1+0xc0] ;  /* 0x0000c00001367983 */ /* 0x000f280000300a00 */
[----:B------:R-:W4:Y:S04]  /*d130*/  LDL.LU.64 R48, [R1+0xb8] ;  /* 0x0000b80001307983 */ /* 0x000f280000300a00 */
[----:B-1----:R-:W4:Y:S04]  /*d140*/  LDL.LU.64 R16, [R1+0xb0] ;  /* 0x0000b00001107983 */ /* 0x002f280000300a00 */
[----:B------:R-:W4:Y:S04]  /*d150*/  LDL.LU.64 R18, [R1+0xa0] ;  /* 0x0000a00001127983 */ /* 0x000f280000300a00 */
[----:B------:R-:W4:Y:S04]  /*d160*/  LDL.LU.64 R26, [R1+0x30] ;  /* 0x00003000011a7983 */ /* 0x000f280000300a00 */
[----:B------:R-:W4:Y:S04]  /*d170*/  LDL.LU.64 R24, [R1+0x28] ;  /* 0x0000280001187983 */ /* 0x000f280000300a00 */
[----:B--2---:R0:W-:Y:S04]  /*d180*/  STG.E.U16 desc[UR8][R46.64], R5 ;  /* 0x000000052e007986 */ /* 0x0041e8000c101508 */
[----:B0-----:R-:W2:Y:S04]  /*d190*/  LDL.LU.64 R46, [R1+0x2e0] ;  /* 0x0002e000012e7983 */ /* 0x001ea80000300a00 */
[----:B------:R-:W2:Y:S04]  /*d1a0*/  LDL.LU R5, [R1+0x2d8] ;  /* 0x0002d80001057983 */ /* 0x000ea80000300800 */
[----:B---3--:R0:W-:Y:S04]  /*d1b0*/  STG.E.U16 desc[UR8][R6.64], R4 ;  /* 0x0000000406007986 */ /* 0x0081e8000c101508 */
[----:B0-----:R-:W2:Y:S01]  /*d1c0*/  LDL.LU.64 R6, [R1+0x2d0] ;  /* 0x0002d00001067983 */ /* 0x001ea20000300a00 */
[----:B------:R-:W-:-:S03]  /*d1d0*/  PRMT R4, R4, 0x7632, R4 ;  /* 0x0000763204047816 */ /* 0x000fc60000000004 */
[----:B--2---:R0:W-:Y:S04]  /*d1e0*/  STG.E.U16 desc[UR8][R6.64], R5 ;  /* 0x0000000506007986 */ /* 0x0041e8000c101508 */
[----:B0-----:R-:W4:Y:S01]  /*d1f0*/  LDL.LU.64 R6, [R1+0x2c8] ;  /* 0x0002c80001067983 */ /* 0x001f220000300a00 */
[----:B------:R-:W-:Y:S01]  /*d200*/  PRMT R5, R5, 0x7632, R5 ;  /* 0x0000763205057816 */ /* 0x000fe20000000005 */
[----:B------:R-:W-:-:S04]  /*d210*/  IMAD R10, R60, 0x2, R13 ;  /* 0x000000023c0a7824 */ /* 0x000fc800078e020d */
[----:B------:R-:W-:-:S04]  /*d220*/  IMAD R15, R60, 0x2, R10 ;  /* 0x000000023c0f7824 */ /* 0x000fc800078e020a */
[----:B------:R-:W-:-:S05]  /*d230*/  IMAD R9, R60, 0x2, R15 ;  /* 0x000000023c097824 */ /* 0x000fca00078e020f */
[----:B------:R-:W-:-:S05]  /*d240*/  LEA R8, R60, R9, 0x1 ;  /* 0x000000093c087211 */ /* 0x000fca00078e08ff */
[----:B------:R-:W-:-:S04]  /*d250*/  IMAD R12, R60, 0x2, R8 ;  /* 0x000000023c0c7824 */ /* 0x000fc800078e0208 */
[----:B------:R-:W-:Y:S01]  /*d260*/  IMAD R11, R60, 0x2, R12 ;  /* 0x000000023c0b7824 */ /* 0x000fe200078e020c */
[----:B----4-:R0:W-:Y:S04]  /*d270*/  STG.E.U16 desc[UR8][R38.64], R6 ;  /* 0x0000000626007986 */ /* 0x0101e8000c101508 */
[----:B------:R1:W-:Y:S04]  /*d280*/  STG.E.U16 desc[UR8][R52.64], R7 ;  /* 0x0000000734007986 */ /* 0x0003e8000c101508 */
[----:B------:R2:W-:Y:S01]  /*d290*/  STG.E.U16 desc[UR8][R54.64], R4 ;  /* 0x0000000436007986 */ /* 0x0005e2000c101508 */
[----:B0-----:R-:W-:-:S03]  /*d2a0*/  PRMT R6, R6, 0x7632, R6 ;  /* 0x0000763206067816 */ /* 0x001fc60000000006 */
[----:B------:R-:W3:Y:S04]  /*d2b0*/  LDL.LU.64 R38, [R1+0x2c0] ;  /* 0x0002c00001267983 */ /* 0x000ee80000300a00 */
[----:B-1----:R-:W4:Y:S04]  /*d2c0*/  LDL.LU.64 R52, [R1+0x2b8] ;  /* 0x0002b80001347983 */ /* 0x002f280000300a00 */
[----:B--2---:R-:W2:Y:S04]  /*d2d0*/  LDL.LU.64 R54, [R1+0x2b0] ;  /* 0x0002b00001367983 */ /* 0x004ea80000300a00 */
[----:B------:R0:W-:Y:S04]  /*d2e0*/  STG.E.U16 desc[UR8][R48.64], R5 ;  /* 0x0000000530007986 */ /* 0x0001e8000c101508 */
[----:B------:R1:W-:Y:S04]  /*d2f0*/  STG.E.U16 desc[UR8][R16.64], R6 ;  /* 0x0000000610007986 */ /* 0x0003e8000c101508 */
[----:B0-----:R-:W2:Y:S04]  /*d300*/  LDL.LU.64 R48, [R1+0x2a8] ;  /* 0x0002a80001307983 */ /* 0x001ea80000300a00 */
[----:B------:R-:W2:Y:S04]  /*d310*/  LDL.LU.64 R4, [R1+0x8] ;  /* 0x0000080001047983 */ /* 0x000ea80000300a00 */
[----:B-1----:R-:W2:Y:S01]  /*d320*/  LDL.LU.64 R16, [R1+0x2a0] ;  /* 0x0002a00001107983 */ /* 0x002ea20000300a00 */
[----:B------:R-:W-:Y:S01]  /*d330*/  IMAD R3, R60, 0x2, R11 ;  /* 0x000000023c037824 */ /* 0x000fe200078e020b */
[----:B------:R-:W-:-:S02]  /*d340*/  LEA R34, P5, R10, R0, 0x1 ;  /* 0x000000000a227211 */ /* 0x000fc400078a08ff */
[----:B------:R-:W-:Y:S01]  /*d350*/  LEA R32, P2, R15, R0, 0x1 ;  /* 0x000000000f207211 */ /* 0x000fe200078408ff */
[----:B------:R-:W-:Y:S01]  /*d360*/  IMAD R61, R60, 0x2, R3 ;  /* 0x000000023c3d7824 */ /* 0x000fe200078e0203 */
[----:B------:R-:W-:Y:S02]  /*d370*/  LEA.HI.X.SX32 R35, R10, R2, 0x1, P5 ;  /* 0x000000020a237211 */ /* 0x000fe400028f0eff */
[----:B------:R-:W-:Y:S02]  /*d380*/  LEA R30, P3, R9, R0, 0x1 ;  /* 0x00000000091e7211 */ /* 0x000fe400078608ff */
[----:B------:R-:W-:Y:S01]  /*d390*/  LEA.HI.X.SX32 R33, R15, R2, 0x1, P2 ;  /* 0x000000020f217211 */ /* 0x000fe200010f0eff */
[----:B------:R-:W-:Y:S01]  /*d3a0*/  IMAD R15, R60, 0x2, R61 ;  /* 0x000000023c0f7824 */ /* 0x000fe200078e023d */
[----:B------:R-:W-:Y:S02]  /*d3b0*/  LEA R28, P5, R8, R0, 0x1 ;  /* 0x00000000081c7211 */ /* 0x000fe400078a08ff */
[----:B------:R-:W-:-:S02]  /*d3c0*/  LEA.HI.X.SX32 R31, R9, R2, 0x1, P3 ;  /* 0x00000002091f7211 */ /* 0x000fc400018f0eff */
[----:B------:R-:W-:Y:S02]  /*d3d0*/  LEA.HI.X.SX32 R29, R8, R2, 0x1, P5 ;  /* 0x00000002081d7211 */ /* 0x000fe400028f0eff */
[-C--:B------:R-:W-:Y:S02]  /*d3e0*/  LEA R20, P3, R11, R0.reuse, 0x1 ;  /* 0x000000000b147211 */ /* 0x080fe400078608ff */
[----:B------:R-:W-:Y:S02]  /*d3f0*/  LEA R10, P5, R3, R0, 0x1 ;  /* 0x00000000030a7211 */ /* 0x000fe400078a08ff */
[C---:B------:R-:W-:Y:S02]  /*d400*/  LEA R13, R60.reuse, R15, 0x1 ;  /* 0x0000000f3c0d7211 */ /* 0x040fe400078e08ff */
[-C--:B------:R-:W-:Y:S02]  /*d410*/  LEA.HI.X.SX32 R21, R11, R2.reuse, 0x1, P3 ;  /* 0x000000020b157211 */ /* 0x080fe400018f0eff */
[----:B------:R-:W-:Y:S01]  /*d420*/  LEA.HI.X.SX32 R11, R3, R2, 0x1, P5 ;  /* 0x00000002030b7211 */ /* 0x000fe200028f0eff */
[----:B------:R-:W-:Y:S01]  /*d430*/  IMAD R3, R60, 0x2, R13 ;  /* 0x000000023c037824 */ /* 0x000fe200078e020d */
[----:B------:R-:W-:-:S02]  /*d440*/  LEA R22, P2, R12, R0, 0x1 ;  /* 0x000000000c167211 */ /* 0x000fc400078408ff */
[----:B------:R-:W-:Y:S02]  /*d450*/  LEA R14, P3, R15, R0, 0x1 ;  /* 0x000000000f0e7211 */ /* 0x000fe400078608ff */
[----:B------:R-:W-:Y:S02]  /*d460*/  LEA.HI.X.SX32 R23, R12, R2, 0x1, P2 ;  /* 0x000000020c177211 */ /* 0x000fe400010f0eff */
[-C--:B------:R-:W-:Y:S02]  /*d470*/  LEA R8, P2, R61, R0.reuse, 0x1 ;  /* 0x000000003d087211 */ /* 0x080fe400078408ff */
[-C--:B------:R-:W-:Y:S02]  /*d480*/  LEA R12, P5, R13, R0.reuse, 0x1 ;  /* 0x000000000d0c7211 */ /* 0x080fe400078a08ff */
[----:B------:R-:W-:Y:S02]  /*d490*/  LEA R60, P6, R3, R0, 0x1 ;  /* 0x00000000033c7211 */ /* 0x000fe400078c08ff */
[----:B------:R-:W-:-:S02]  /*d4a0*/  PRMT R0, R7, 0x7632, R0 ;  /* 0x0000763207007816 */ /* 0x000fc40000000000 */
[----:B------:R-:W3:Y:S04]  /*d4b0*/  LDL.LU.64 R6, [R1+0x10] ;  /* 0x0000100001067983 */ /* 0x000ee80000300a00 */
[----:B--2---:R0:W-:Y:S04]  /*d4c0*/  STG.E.U16 desc[UR8][R16.64], R0 ;  /* 0x0000000010007986 */ /* 0x0041e8000c101508 */
[----:B0-----:R-:W2:Y:S04]  /*d4d0*/  LDL.LU.64 R16, [R1+0x298] ;  /* 0x0002980001107983 */ /* 0x001ea80000300a00 */
[----:B--2---:R0:W-:Y:S04]  /*d4e0*/  STG.E.U16 desc[UR8][R18.64], R16 ;  /* 0x0000001012007986 */ /* 0x0041e8000c101508 */
[----:B0-----:R-:W2:Y:S04]  /*d4f0*/  LDL.LU.64 R18, [R1+0x290] ;  /* 0x0002900001127983 */ /* 0x001ea80000300a00 */
[----:B--2---:R0:W-:Y:S04]  /*d500*/  STG.E.U16 desc[UR8][R18.64], R17 ;  /* 0x0000001112007986 */ /* 0x0041e8000c101508 */
[----:B0-----:R-:W2:Y:S01]  /*d510*/  LDL.LU.64 R18, [R1+0x288] ;  /* 0x0002880001127983 */ /* 0x001ea20000300a00 */
[----:B------:R-:W-:-:S03]  /*d520*/  PRMT R16, R16, 0x7632, R16 ;  /* 0x0000763210107816 */ /* 0x000fc60000000010 */
[----:B--2---:R0:W-:Y:S04]  /*d530*/  STG.E.U16 desc[UR8][R26.64], R18 ;  /* 0x000000121a007986 */ /* 0x0041e8000c101508 */
[----:B------:R1:W-:Y:S04]  /*d540*/  STG.E.U16 desc[UR8][R24.64], R19 ;  /* 0x0000001318007986 */ /* 0x0003e8000c101508 */
[----:B0-----:R-:W2:Y:S04]  /*d550*/  LDL.LU.64 R26, [R1+0x280] ;  /* 0x00028000011a7983 */ /* 0x001ea80000300a00 */
[----:B-1----:R-:W2:Y:S01]  /*d560*/  LDL.LU.64 R24, [R1+0x278] ;  /* 0x0002780001187983 */ /* 0x002ea20000300a00 */
[----:B------:R-:W-:-:S02]  /*d570*/  PRMT R17, R17, 0x7632, R17 ;  /* 0x0000763211117816 */ /* 0x000fc40000000011 */
[----:B------:R-:W-:Y:S02]  /*d580*/  PRMT R18, R18, 0x7632, R18 ;  /* 0x0000763212127816 */ /* 0x000fe40000000012 */
[----:B------:R-:W-:Y:S01]  /*d590*/  PRMT R0, R19, 0x7632, R0 ;  /* 0x0000763213007816 */ /* 0x000fe20000000000 */
[----:B--2---:R0:W-:Y:S04]  /*d5a0*/  STG.E.U16 desc[UR8][R24.64], R16 ;  /* 0x0000001018007986 */ /* 0x0041e8000c101508 */
[----:B0-----:R-:W2:Y:S04]  /*d5b0*/  LDL.LU.64 R24, [R1+0x270] ;  /* 0x0002700001187983 */ /* 0x001ea80000300a00 */
[----:B------:R0:W-:Y:S04]  /*d5c0*/  STG.E.U16 desc[UR8][R26.64], R17 ;  /* 0x000000111a007986 */ /* 0x0001e8000c101508 */
[----:B---3--:R-:W-:Y:S04]  /*d5d0*/  STG.E.U16 desc[UR8][R6.64], R18 ;  /* 0x0000001206007986 */ /* 0x008fe8000c101508 */
[----:B0-----:R-:W3:Y:S04]  /*d5e0*/  LDL.LU.64 R26, [R1+0x268] ;  /* 0x00026800011a7983 */ /* 0x001ee80000300a00 */
[----:B------:R-:W-:Y:S04]  /*d5f0*/  STG.E.U16 desc[UR8][R4.64], R0 ;  /* 0x0000000004007986 */ /* 0x000fe8000c101508 */
[----:B--2---:R0:W-:Y:S04]  /*d600*/  STG.E.U16 desc[UR8][R48.64], R24 ;  /* 0x0000001830007986 */ /* 0x0041e8000c101508 */
[----:B0-----:R-:W2:Y:S01]  /*d610*/  LDL.LU.64 R48, [R1+0x260] ;  /* 0x0002600001307983 */ /* 0x001ea20000300a00 */
[----:B------:R-:W-:-:S03]  /*d620*/  PRMT R24, R24, 0x7632, R24 ;  /* 0x0000763218187816 */ /* 0x000fc60000000018 */
[----:B------:R0:W-:Y:S01]  /*d630*/  STG.E.U16 desc[UR8][R54.64], R25 ;  /* 0x0000001936007986 */ /* 0x0001e2000c101508 */
[----:B---3--:R-:W-:-:S03]  /*d640*/  PRMT R0, R27, 0x7632, R0 ;  /* 0x000076321b007816 */ /* 0x008fc60000000000 */
[----:B----4-:R1:W-:Y:S04]  /*d650*/  STG.E.U16 desc[UR8][R52.64], R26 ;  /* 0x0000001a34007986 */ /* 0x0103e8000c101508 */
[----:B------:R3:W-:Y:S01]  /*d660*/  STG.E.U16 desc[UR8][R38.64], R27 ;  /* 0x0000001b26007986 */ /* 0x0007e2000c101508 */
[----:B0-----:R-:W-:-:S03]  /*d670*/  PRMT R25, R25, 0x7632, R25 ;  /* 0x0000763219197816 */ /* 0x001fc60000000019 */
[----:B------:R-:W4:Y:S01]  /*d680*/  LDL.LU.64 R54, [R1+0x70] ;  /* 0x0000700001367983 */ /* 0x000f220000300a00 */
[----:B-1----:R-:W-:-:S03]  /*d690*/  PRMT R26, R26, 0x7632, R26 ;  /* 0x000076321a1a7816 */ /* 0x002fc6000000001a */
[----:B------:R-:W4:Y:S04]  /*d6a0*/  LDL.LU.64 R52, [R1+0x78] ;  /* 0x0000780001347983 */ /* 0x000f280000300a00 */
[----:B---3--:R-:W3:Y:S04]  /*d6b0*/  LDL.LU.64 R38, [R1+0x38] ;  /* 0x0000380001267983 */ /* 0x008ee80000300a00 */
[----:B------:R0:W-:Y:S04]  /*d6c0*/  STG.E.U16 desc[UR8][R46.64], R24 ;  /* 0x000000182e007986 */ /* 0x0001e8000c101508 */
[----:B------:R1:W-:Y:S04]  /*d6d0*/  STG.E.U16 desc[UR8][R44.64], R25 ;  /* 0x000000192c007986 */ /* 0x0003e8000c101508 */
[----:B------:R1:W-:Y:S04]  /*d6e0*/  STG.E.U16 desc[UR8][R42.64], R26 ;  /* 0x0000001a2a007986 */ /* 0x0003e8000c101508 */
[----:B0-----:R-:W3:Y:S04]  /*d6f0*/  LDL.LU.64 R46, [R1+0x40] ;  /* 0x00004000012e7983 */ /* 0x001ee80000300a00 */
[----:B-1----:R-:W3:Y:S04]  /*d700*/  LDL.LU.64 R44, [R1+0x48] ;  /* 0x00004800012c7983 */ /* 0x002ee80000300a00 */
[----:B------:R-:W3:Y:S04]  /*d710*/  LDL.LU.64 R26, [R1+0x58] ;  /* 0x00005800011a7983 */ /* 0x000ee80000300a00 */
[----:B------:R-:W3:Y:S04]  /*d720*/  LDL.LU.64 R42, [R1+0x50] ;  /* 0x00005000012a7983 */ /* 0x000ee80000300a00 */
[----:B------:R0:W-:Y:S04]  /*d730*/  STG.E.U16 desc[UR8][R40.64], R0 ;  /* 0x0000000028007986 */ /* 0x0001e8000c101508 */
[----:B0-----:R-:W3:Y:S04]  /*d740*/  LDL.LU.64 R40, [R1+0x60] ;  /* 0x0000600001287983 */ /* 0x001ee80000300a00 */
[----:B--2---:R0:W-:Y:S04]  /*d750*/  STG.E.U16 desc[UR8][R36.64], R48 ;  /* 0x0000003024007986 */ /* 0x0041e8000c101508 */
[----:B------:R1:W-:Y:S04]  /*d760*/  STG.E.U16 desc[UR8][R50.64], R49 ;  /* 0x0000003132007986 */ /* 0x0003e8000c101508 */
[----:B0-----:R-:W2:Y:S04]  /*d770*/  LDL.LU.64 R36, [R1+0x68] ;  /* 0x0000680001247983 */ /* 0x001ea80000300a00 */
[----:B-1----:R-:W2:Y:S01]  /*d780*/  LDL.LU.64 R50, [R1+0x258] ;  /* 0x0002580001327983 */ /* 0x002ea20000300a00 */
[----:B------:R-:W-:-:S02]  /*d790*/  PRMT R48, R48, 0x7632, R48 ;  /* 0x0000763230307816 */ /* 0x000fc40000000030 */
[----:B------:R-:W-:Y:S01]  /*d7a0*/  PRMT R49, R49, 0x7632, R49 ;  /* 0x0000763231317816 */ /* 0x000fe20000000031 */
[----:B------:R-:W0:Y:S02]  /*d7b0*/  S2R R7, SR_TID.X ;  /* 0x0000000000077919 */ /* 0x000e240000002100 */
[----:B0-----:R-:W-:Y:S01]  /*d7c0*/  IMAD.SHL.U32 R7, R7, 0x10, RZ ;  /* 0x0000001007077824 */ /* 0x001fe200078e00ff */
[----:B--2---:R0:W-:Y:S04]  /*d7d0*/  STG.E.U16 desc[UR8][R56.64], R50 ;  /* 0x0000003238007986 */ /* 0x0041e8000c101508 */
[----:B------:R1:W-:Y:S04]  /*d7e0*/  STG.E.U16 desc[UR8][R58.64], R51 ;  /* 0x000000333a007986 */ /* 0x0003e8000c101508 */
[----:B----4-:R2:W-:Y:S04]  /*d7f0*/  STG.E.U16 desc[UR8][R52.64], R48 ;  /* 0x0000003034007986 */ /* 0x0105e8000c101508 */
[----:B0-----:R-:W4:Y:S04]  /*d800*/  LDL.LU.64 R56, [R1+0x250] ;  /* 0x0002500001387983 */ /* 0x001f280000300a00 */
[----:B-1----:R-:W4:Y:S04]  /*d810*/  LDL.LU.64 R58, [R1+0x248] ;  /* 0x00024800013a7983 */ /* 0x002f280000300a00 */
[----:B------:R0:W-:Y:S04]  /*d820*/  STG.E.U16 desc[UR8][R54.64], R49 ;  /* 0x0000003136007986 */ /* 0x0001e8000c101508 */
[----:B--2---:R-:W2:Y:S04]  /*d830*/  LDL.LU R53, [R1+0x204] ;  /* 0x0002040001357983 */ /* 0x004ea80000300800 */
[----:B0-----:R-:W2:Y:S04]  /*d840*/  LDL.LU R54, [R1+0x200] ;  /* 0x0002000001367983 */ /* 0x001ea80000300800 */
[----:B------:R-:W2:Y:S04]  /*d850*/  LDL.LU R55, [R1+0x20c] ;  /* 0x00020c0001377983 */ /* 0x000ea80000300800 */
[----:B------:R-:W2:Y:S01]  /*d860*/  LDL.LU R52, [R1+0x208] ;  /* 0x0002080001347983 */ /* 0x000ea20000300800 */
[----:B------:R-:W-:-:S06]  /*d870*/  LOP3.LUT R7, R7, 0x1ff0, RZ, 0xc0, !PT ;  /* 0x00001ff007077812 */ /* 0x000fcc00078ec0ff */
[----:B------:R-:W0:Y:S01]  /*d880*/  LDS.128 R4, [R7+UR6] ;  /* 0x0000000607047984 */ /* 0x000e220008000c00 */
[----:B------:R-:W-:Y:S02]  /*d890*/  PRMT R50, R50, 0x7632, R50 ;  /* 0x0000763232327816 */ /* 0x000fe40000000032 */
[----:B------:R-:W-:Y:S02]  /*d8a0*/  PRMT R0, R51, 0x7632, R0 ;  /* 0x0000763233007816 */ /* 0x000fe40000000000 */
[-C--:B------:R-:W-:Y:S01]  /*d8b0*/  LEA.HI.X.SX32 R9, R61, R2.reuse, 0x1, P2 ;  /* 0x000000023d097211 */ /* 0x080fe200010f0eff */
[----:B------:R-:W-:Y:S01]  /*d8c0*/  STG.E.U16 desc[UR8][R36.64], R50 ;  /* 0x0000003224007986 */ /* 0x000fe2000c101508 */
[-C--:B------:R-:W-:Y:S02]  /*d8d0*/  LEA.HI.X.SX32 R15, R15, R2.reuse, 0x1, P3 ;  /* 0x000000020f0f7211 */ /* 0x080fe400018f0eff */
[-C--:B------:R-:W-:Y:S01]  /*d8e0*/  LEA.HI.X.SX32 R13, R13, R2.reuse, 0x1, P5 ;  /* 0x000000020d0d7211 */ /* 0x080fe200028f0eff */
[----:B---3--:R-:W-:Y:S01]  /*d8f0*/  STG.E.U16 desc[UR8][R40.64], R0 ;  /* 0x0000000028007986 */ /* 0x008fe2000c101508 */
[----:B------:R-:W-:Y:S01]  /*d900*/  LEA.HI.X.SX32 R61, R3, R2, 0x1, P6 ;  /* 0x00000002033d7211 */ /* 0x000fe200030f0eff */
[----:B------:R-:W1:Y:S01]  /*d910*/  S2UR UR6, SR_CgaCtaId ;  /* 0x00000000000679c3 */ /* 0x000e620000008800 */
[----:B------:R-:W-:Y:S01]  /*d920*/  UMOV UR5, 0x400 ;  /* 0x0000040000057882 */ /* 0x000fe20000000000 */
[----:B0-----:R-:W-:-:S02]  /*d930*/  PRMT R19, R4, 0x7632, R19 ;  /* 0x0000763204137816 */ /* 0x001fc40000000013 */
[----:B------:R-:W-:Y:S01]  /*d940*/  PRMT R24, R7, 0x7632, R24 ;  /* 0x0000763207187816 */ /* 0x000fe20000000018 */
[----:B-1----:R-:W-:Y:S02]  /*d950*/  ULEA UR6, UR6, UR5, 0x18 ;  /* 0x0000000506067291 */ /* 0x002fe4000f8ec0ff */
[----:B------:R-:W-:-:S04]  /*d960*/  UIMAD UR4, UR7, UR4, URZ ;  /* 0x00000004070472a4 */ /* 0x000fc8000f8e02ff */
[----:B------:R-:W-:Y:S02]  /*d970*/  USHF.L.U32 UR7, UR4, 0x2, URZ ;  /* 0x0000000204077899 */ /* 0x000fe400080006ff */
[----:B------:R-:W-:Y:S01]  /*d980*/  UIMAD.WIDE UR4, UR4, 0x4, URZ ;  /* 0x00000004040478a5 */ /* 0x000fe2000f8e02ff */
[----:B----4-:R-:W-:Y:S01]  /*d990*/  PRMT R2, R56, 0x7632, R2 ;  /* 0x0000763238027816 */ /* 0x010fe20000000002 */
[----:B------:R-:W-:Y:S04]  /*d9a0*/  STG.E.U16 desc[UR8][R26.64], R56 ;  /* 0x000000381a007986 */ /* 0x000fe8000c101508 */
[----:B------:R-:W-:Y:S01]  /*d9b0*/  STG.E.U16 desc[UR8][R42.64], R57 ;  /* 0x000000392a007986 */ /* 0x000fe2000c101508 */
[----:B------:R-:W-:-:S03]  /*d9c0*/  PRMT R17, R57, 0x7632, R17 ;  /* 0x0000763239117816 */ /* 0x000fc60000000011 */
[----:B------:R-:W-:Y:S01]  /*d9d0*/  STG.E.U16 desc[UR8][R44.64], R58 ;  /* 0x0000003a2c007986 */ /* 0x000fe2000c101508 */
[----:B------:R-:W-:-:S03]  /*d9e0*/  PRMT R3, R58, 0x7632, R3 ;  /* 0x000076323a037816 */ /* 0x000fc60000000003 */
[----:B------:R-:W-:Y:S01]  /*d9f0*/  STG.E.U16 desc[UR8][R46.64], R59 ;  /* 0x0000003b2e007986 */ /* 0x000fe2000c101508 */
[----:B------:R-:W-:-:S03]  /*da00*/  PRMT R18, R59, 0x7632, R18 ;  /* 0x000076323b127816 */ /* 0x000fc60000000012 */
[----:B------:R2:W-:Y:S04]  /*da10*/  STG.E.U16 desc[UR8][R38.64], R2 ;  /* 0x0000000226007986 */ /* 0x0005e8000c101508 */
[----:B------:R0:W-:Y:S01]  /*da20*/  STG.E.U16 desc[UR8][R34.64], R17 ;  /* 0x0000001122007986 */ /* 0x0001e2000c101508 */
[----:B--2---:R-:W-:Y:S02]  /*da30*/  FSEL R2, R54, -INF , P4 ;  /* 0xff80000036027808 */ /* 0x004fe40002000000 */
[----:B------:R-:W1:Y:S01]  /*da40*/  S2R R54, SR_TID.X ;  /* 0x0000000000367919 */ /* 0x000e620000002100 */
[----:B------:R-:W-:Y:S01]  /*da50*/  FSEL R0, R53, -INF , P1 ;  /* 0xff80000035007808 */ /* 0x000fe20000800000 */
[----:B0-----:R-:W0:Y:S01]  /*da60*/  LDC.64 R16, c[0x0][0x3a0] ;  /* 0x0000e800ff107b82 */ /* 0x001e220000000a00 */
[----:B------:R-:W-:Y:S04]  /*da70*/  STG.E.U16 desc[UR8][R32.64], R3 ;  /* 0x0000000320007986 */ /* 0x000fe8000c101508 */
[----:B------:R-:W-:Y:S04]  /*da80*/  STG.E.U16 desc[UR8][R30.64], R18 ;  /* 0x000000121e007986 */ /* 0x000fe8000c101508 */
[----:B------:R-:W-:Y:S04]  /*da90*/  STG.E.U16 desc[UR8][R28.64], R4 ;  /* 0x000000041c007986 */ /* 0x000fe8000c101508 */
[----:B------:R2:W-:Y:S04]  /*daa0*/  STG.E.U16 desc[UR8][R22.64], R5 ;  /* 0x0000000516007986 */ /* 0x0005e8000c101508 */
[----:B------:R3:W-:Y:S04]  /*dab0*/  STG.E.U16 desc[UR8][R20.64], R6 ;  /* 0x0000000614007986 */ /* 0x0007e8000c101508 */
[----:B------:R4:W-:Y:S01]  /*dac0*/  STG.E.U16 desc[UR8][R10.64], R7 ;  /* 0x000000070a007986 */ /* 0x0009e2000c101508 */
[----:B--2---:R-:W-:-:S02]  /*dad0*/  PRMT R23, R6, 0x7632, R23 ;  /* 0x0000763206177816 */ /* 0x004fc40000000017 */
[----:B---3--:R-:W-:Y:S01]  /*dae0*/  PRMT R21, R5, 0x7632, R21 ;  /* 0x0000763205157816 */ /* 0x008fe20000000015 */
[----:B------:R4:W-:Y:S04]  /*daf0*/  STG.E.U16 desc[UR8][R8.64], R19 ;  /* 0x0000001308007986 */ /* 0x0009e8000c101508 */
[----:B------:R4:W-:Y:S01]  /*db00*/  STG.E.U16 desc[UR8][R14.64], R21 ;  /* 0x000000150e007986 */ /* 0x0009e2000c101508 */
[----:B------:R-:W-:-:S03]  /*db10*/  FFMA R4, R0, 0.69314718246459960938, R55 ;  /* 0x3f31721800047823 */ /* 0x000fc60000000037 */
[----:B------:R4:W-:Y:S04]  /*db20*/  STG.E.U16 desc[UR8][R12.64], R23 ;  /* 0x000000170c007986 */ /* 0x0009e8000c101508 */
[----:B------:R4:W-:Y:S01]  /*db30*/  STG.E.U16 desc[UR8][R60.64], R24 ;  /* 0x000000183c007986 */ /* 0x0009e2000c101508 */
[----:B------:R-:W2:Y:S01]  /*db40*/  S2R R55, SR_TID.X ;  /* 0x0000000000377919 */ /* 0x000ea20000002100 */
[----:B------:R-:W2:Y:S01]  /*db50*/  S2R R53, SR_CTAID.X ;  /* 0x0000000000357919 */ /* 0x000ea20000002500 */
[----:B-1----:R-:W-:Y:S02]  /*db60*/  IMAD.SHL.U32 R6, R54, 0x2, RZ ;  /* 0x0000000236067824 */ /* 0x002fe400078e00ff */
[----:B------:R-:W-:-:S03]  /*db70*/  FFMA R5, R2, 0.69314718246459960938, R52 ;  /* 0x3f31721802057823 */ /* 0x000fc60000000034 */
[----:B------:R-:W-:Y:S01]  /*db80*/  LOP3.LUT R6, R6, 0x3f8, RZ, 0xc0, !PT ;  /* 0x000003f806067812 */ /* 0x000fe200078ec0ff */
[----:B------:R-:W-:Y:S06]  /*db90*/  BAR.SYNC.DEFER_BLOCKING 0x0 ;  /* 0x0000000000007b1d */ /* 0x000fec0000010000 */
[----:B------:R4:W-:Y:S01]  /*dba0*/  STS.64 [R6+UR6], R4 ;  /* 0x0000000406007988 */ /* 0x0009e20008000a06 */
[----:B--2---:R-:W-:-:S05]  /*dbb0*/  PRMT R55, R55, 0x6540, R53 ;  /* 0x0000654037377816 */ /* 0x004fca0000000035 */
[C---:B------:R-:W-:Y:S02]  /*dbc0*/  IMAD.SHL.U32 R3, R55.reuse, 0x4, RZ ;  /* 0x0000000437037824 */ /* 0x040fe400078e00ff */
[----:B------:R-:W-:Y:S01]  /*dbd0*/  IMAD.HI R0, R55, 0x4, RZ ;  /* 0x0000000437007827 */ /* 0x000fe200078e02ff */
[----:B------:R-:W-:Y:S02]  /*dbe0*/  BAR.SYNC.DEFER_BLOCKING 0x0 ;  /* 0x0000000000007b1d */ /* 0x000fe40000010000 */
[----:B0-----:R-:W-:-:S04]  /*dbf0*/  IADD3 R2, P1, P2, R3, UR7, R16 ;  /* 0x0000000703027c10 */ /* 0x001fc8000fa3e010 */
[----:B------:R-:W-:Y:S01]  /*dc00*/  IADD3.X R3, PT, PT, R0, UR5, R17, P1, P2 ;  /* 0x0000000500037c10 */ /* 0x000fe20008fe4411 */
[----:B----4-:R-:W-:Y:S08]  /*dc10*/  @P0 EXIT ;  /* 0x000000000000094d */ /* 0x010ff00003800000 */
[----:B------:R-:W2:Y:S04]  /*dc20*/  LDL.LU R55, [R1+0xf8] ;  /* 0x0000f80001377983 */ /* 0x000ea80000300800 */
[----:B--2---:R-:W0:Y:S04]  /*dc30*/  LDS R5, [R55] ;  /* 0x0000000037057984 */ /* 0x004e280000000800 */
[----:B0-----:R-:W-:Y:S01]  /*dc40*/  STG.E desc[UR8][R2.64], R5 ;  /* 0x0000000502007986 */ /* 0x001fe2000c101908 */
[----:B------:R-:W-:Y:S05]  /*dc50*/  EXIT ;  /* 0x000000000000794d */ /* 0x000fea0003800000 */
.L_x_2:
[----:B------:R-:W-:-:S00]  /*dc60*/  BRA `(.L_x_2) ;  /* 0xfffffffc00fc7947 */ /* 0x000fc0000383ffff */
[----:B------:R-:W-:-:S00]  /*dc70*/  NOP ;  /* 0x0000000000007918 */ /* 0x000fc00000000000 */
        /* <DEDUP_REMOVED lines=8> */
.L_x_3:


//--------------------- .nv.global.init           --------------------------
	.section	.nv.global.init,"aw",@progbits
.nv.global.init:
	.type		_$_str,@object
	.size		_$_str,(.L_0 - _$_str)
_$_str:
        /*0000*/ 	.byte	0x5f, 0x5f, 0x43, 0x55, 0x44, 0x41, 0x5f, 0x46, 0x54, 0x5a, 0x00
.L_0:


//--------------------- .nv.shared.attn_fwd       --------------------------
	.section	.nv.shared.attn_fwd,"aw",@nobits
	.sectionflags	@""
	.align	16
	.zero		1024


//--------------------- .nv.shared.reserved.0     --------------------------
	.section	.nv.shared.reserved.0,"aw",@nobits
	.weak		__nv_reservedSMEM_offset_0_alias
	.size		__nv_reservedSMEM_offset_0_alias, 0, 64
	.other		__nv_reservedSMEM_offset_0_alias,@"STO_CUDA_RESERVED_SHARED STV_DEFAULT"
__nv_reservedSMEM_offset_0_alias:
	.zero		0
	.zero		64


//--------------------- .nv.constant0.attn_fwd    --------------------------
	.section	.nv.constant0.attn_fwd,"a",@progbits
	.sectionflags	@""
	.align	4
.nv.constant0.attn_fwd:
	.zero		1032


//--------------------- SYMBOLS --------------------------

	.type		.nv.reservedSmem.offset0,@object
	.size		.nv.reservedSmem.offset0,0x4
	.type		.nv.reservedSmem.cap,@object
	.size		.nv.reservedSmem.cap,0x4
